//
// Generated by NVIDIA NVVM Compiler
//
// Compiler Build ID: CL-36424714
// Cuda compilation tools, release 13.0, V13.0.88
// Based on NVVM 20.0.0
//

.version 9.0
.target sm_100
.address_size 64

	// .globl	_Z1fPciPlS_S0_ii
.extern .func __assertfail
(
	.param .b64 __assertfail_param_0,
	.param .b64 __assertfail_param_1,
	.param .b32 __assertfail_param_2,
	.param .b64 __assertfail_param_3,
	.param .b64 __assertfail_param_4
)
;
.global .align 1 .b8 __unnamed_1[54] = {118, 111, 105, 100, 32, 102, 40, 99, 104, 97, 114, 32, 42, 44, 32, 105, 110, 116, 44, 32, 108, 111, 110, 103, 32, 42, 44, 32, 99, 104, 97, 114, 32, 42, 44, 32, 108, 111, 110, 103, 32, 42, 44, 32, 105, 110, 116, 44, 32, 105, 110, 116, 41};
.global .align 1 .b8 $str[24] = {110, 117, 109, 76, 101, 118, 101, 108, 115, 32, 60, 61, 32, 78, 85, 77, 95, 76, 69, 86, 69, 76, 83};
.global .align 1 .b8 $str$1[27] = {47, 116, 109, 112, 47, 115, 97, 115, 115, 95, 99, 117, 95, 117, 52, 105, 122, 119, 113, 106, 106, 47, 107, 46, 99, 117};
.global .align 1 .b8 $str$2[12] = {108, 101, 118, 101, 108, 32, 62, 61, 32, 45, 49};

.visible .entry _Z1fPciPlS_S0_ii(
	.param .u64 .ptr .align 1 _Z1fPciPlS_S0_ii_param_0,
	.param .u32 _Z1fPciPlS_S0_ii_param_1,
	.param .u64 .ptr .align 1 _Z1fPciPlS_S0_ii_param_2,
	.param .u64 .ptr .align 1 _Z1fPciPlS_S0_ii_param_3,
	.param .u64 .ptr .align 1 _Z1fPciPlS_S0_ii_param_4,
	.param .u32 _Z1fPciPlS_S0_ii_param_5,
	.param .u32 _Z1fPciPlS_S0_ii_param_6
)
{
	.reg .pred 	%p<55>;
	.reg .b16 	%rs<30>;
	.reg .b32 	%r<163>;
	.reg .b64 	%rd<126>;

	ld.param.u64 	%rd16, [_Z1fPciPlS_S0_ii_param_0];
	ld.param.u32 	%r44, [_Z1fPciPlS_S0_ii_param_1];
	ld.param.u64 	%rd17, [_Z1fPciPlS_S0_ii_param_2];
	ld.param.u64 	%rd15, [_Z1fPciPlS_S0_ii_param_3];
	ld.param.u64 	%rd18, [_Z1fPciPlS_S0_ii_param_4];
	ld.param.u32 	%r45, [_Z1fPciPlS_S0_ii_param_5];
	ld.param.u32 	%r46, [_Z1fPciPlS_S0_ii_param_6];
	cvta.to.global.u64 	%rd1, %rd18;
	cvta.to.global.u64 	%rd2, %rd16;
	cvta.to.global.u64 	%rd3, %rd17;
	setp.lt.s32 	%p1, %r46, 23;
	@%p1 bra 	$L__BB0_2;
	mov.u64 	%rd19, $str;
	cvta.global.u64 	%rd20, %rd19;
	mov.u64 	%rd21, $str$1;
	cvta.global.u64 	%rd22, %rd21;
	mov.u64 	%rd23, __unnamed_1;
	cvta.global.u64 	%rd24, %rd23;
	{ // callseq 0, 0
	.param .b64 param0;
	st.param.b64 	[param0], %rd20;
	.param .b64 param1;
	st.param.b64 	[param1], %rd22;
	.param .b32 param2;
	st.param.b32 	[param2], 4;
	.param .b64 param3;
	st.param.b64 	[param3], %rd24;
	.param .b64 param4;
	st.param.b64 	[param4], 1;
	call.uni 
	__assertfail, 
	(
	param0, 
	param1, 
	param2, 
	param3, 
	param4
	);
	} // callseq 0
$L__BB0_2:
	mov.u32 	%r47, %ctaid.x;
	mov.u32 	%r48, %ntid.x;
	mov.u32 	%r49, %tid.x;
	mad.lo.s32 	%r1, %r47, %r48, %r49;
	mov.u32 	%r50, %nctaid.x;
	mul.lo.s32 	%r51, %r48, %r50;
	add.s32 	%r52, %r51, %r44;
	add.s32 	%r53, %r52, -1;
	div.s32 	%r2, %r53, %r51;
	add.s32 	%r54, %r2, 63;
	shr.s32 	%r55, %r54, 31;
	shr.u32 	%r56, %r55, 26;
	add.s32 	%r57, %r54, %r56;
	and.b32  	%r58, %r57, -64;
	mul.lo.s32 	%r162, %r58, %r1;
	add.s32 	%r4, %r162, %r58;
	setp.lt.s32 	%p2, %r2, 1;
	mul.lo.s32 	%r5, %r46, %r45;
	setp.ge.s32 	%p3, %r162, %r5;
	or.pred  	%p4, %p2, %p3;
	@%p4 bra 	$L__BB0_17;
	setp.lt.s32 	%p5, %r46, 1;
	@%p5 bra 	$L__BB0_17;
	and.b32  	%r6, %r46, 7;
	and.b32  	%r7, %r46, 3;
	and.b32  	%r8, %r46, 2147483640;
	and.b32  	%r9, %r46, 1;
	neg.s32 	%r10, %r8;
	shl.b32 	%r11, %r45, 3;
	min.s32 	%r12, %r4, %r5;
	mul.wide.s32 	%rd46, %r45, 8;
	mov.u32 	%r154, %r162;
$L__BB0_5:
	setp.lt.u32 	%p6, %r46, 8;
	shr.s32 	%r61, %r154, 31;
	shr.u32 	%r62, %r61, 26;
	add.s32 	%r63, %r154, %r62;
	shr.s32 	%r14, %r63, 6;
	mov.b32 	%r158, 0;
	@%p6 bra 	$L__BB0_8;
	mov.u32 	%r155, %r14;
	mov.u32 	%r156, %r10;
$L__BB0_7:
	.pragma "nounroll";
	mul.wide.s32 	%rd25, %r155, 8;
	add.s64 	%rd26, %rd1, %rd25;
	mov.b64 	%rd27, 0;
	st.global.u64 	[%rd26], %rd27;
	mul.wide.s32 	%rd28, %r45, 8;
	add.s64 	%rd29, %rd26, %rd28;
	st.global.u64 	[%rd29], %rd27;
	add.s64 	%rd30, %rd29, %rd28;
	st.global.u64 	[%rd30], %rd27;
	add.s64 	%rd31, %rd30, %rd28;
	st.global.u64 	[%rd31], %rd27;
	add.s64 	%rd32, %rd31, %rd28;
	st.global.u64 	[%rd32], %rd27;
	add.s64 	%rd33, %rd32, %rd28;
	st.global.u64 	[%rd33], %rd27;
	add.s64 	%rd34, %rd33, %rd28;
	st.global.u64 	[%rd34], %rd27;
	add.s64 	%rd35, %rd34, %rd28;
	st.global.u64 	[%rd35], %rd27;
	add.s32 	%r156, %r156, 8;
	add.s32 	%r155, %r155, %r11;
	setp.ne.s32 	%p7, %r156, 0;
	mov.u32 	%r158, %r8;
	@%p7 bra 	$L__BB0_7;
$L__BB0_8:
	setp.eq.s32 	%p8, %r6, 0;
	@%p8 bra 	$L__BB0_16;
	add.s32 	%r64, %r6, -1;
	setp.lt.u32 	%p9, %r64, 3;
	@%p9 bra 	$L__BB0_11;
	mad.lo.s32 	%r65, %r158, %r45, %r14;
	mul.wide.s32 	%rd36, %r65, 8;
	add.s64 	%rd37, %rd1, %rd36;
	mov.b64 	%rd38, 0;
	st.global.u64 	[%rd37], %rd38;
	add.s64 	%rd40, %rd37, %rd46;
	st.global.u64 	[%rd40], %rd38;
	add.s64 	%rd41, %rd40, %rd46;
	st.global.u64 	[%rd41], %rd38;
	add.s64 	%rd42, %rd41, %rd46;
	st.global.u64 	[%rd42], %rd38;
	add.s32 	%r158, %r158, 4;
$L__BB0_11:
	setp.eq.s32 	%p10, %r7, 0;
	@%p10 bra 	$L__BB0_16;
	setp.eq.s32 	%p11, %r7, 1;
	@%p11 bra 	$L__BB0_14;
	mad.lo.s32 	%r66, %r158, %r45, %r14;
	mul.wide.s32 	%rd43, %r66, 8;
	add.s64 	%rd44, %rd1, %rd43;
	mov.b64 	%rd45, 0;
	st.global.u64 	[%rd44], %rd45;
	add.s64 	%rd47, %rd44, %rd46;
	st.global.u64 	[%rd47], %rd45;
	add.s32 	%r158, %r158, 2;
$L__BB0_14:
	setp.eq.s32 	%p12, %r9, 0;
	@%p12 bra 	$L__BB0_16;
	mad.lo.s32 	%r67, %r158, %r45, %r14;
	mul.wide.s32 	%rd48, %r67, 8;
	add.s64 	%rd49, %rd1, %rd48;
	mov.b64 	%rd50, 0;
	st.global.u64 	[%rd49], %rd50;
$L__BB0_16:
	add.s32 	%r154, %r154, 1;
	setp.lt.s32 	%p13, %r154, %r12;
	@%p13 bra 	$L__BB0_5;
$L__BB0_17:
	setp.lt.s32 	%p14, %r2, 1;
	cvt.s64.s32 	%rd51, %r1;
	cvta.to.global.u64 	%rd52, %rd15;
	add.s64 	%rd4, %rd52, %rd51;
	setp.ge.s32 	%p15, %r162, %r44;
	or.pred  	%p16, %p14, %p15;
	@%p16 bra 	$L__BB0_68;
	ld.global.u8 	%rs28, [%rd4];
	min.s32 	%r68, %r4, %r44;
	add.s32 	%r161, %r162, 1;
	max.s32 	%r26, %r68, %r161;
	and.b32  	%r27, %r26, 1;
	setp.ge.s32 	%p17, %r161, %r68;
	mov.b64 	%rd125, 0;
	@%p17 bra 	$L__BB0_52;
	add.s32 	%r69, %r162, %r27;
	sub.s32 	%r160, %r69, %r26;
	mov.b64 	%rd125, 0;
$L__BB0_20:
	add.s32 	%r31, %r161, -1;
	cvt.s16.s8 	%rs13, %rs28;
	setp.gt.s16 	%p18, %rs13, -2;
	@%p18 bra 	$L__BB0_22;
	mov.u64 	%rd55, $str$2;
	cvta.global.u64 	%rd56, %rd55;
	mov.u64 	%rd57, $str$1;
	cvta.global.u64 	%rd58, %rd57;
	mov.u64 	%rd59, __unnamed_1;
	cvta.global.u64 	%rd60, %rd59;
	{ // callseq 1, 0
	.param .b64 param0;
	st.param.b64 	[param0], %rd56;
	.param .b64 param1;
	st.param.b64 	[param1], %rd58;
	.param .b32 param2;
	st.param.b32 	[param2], 25;
	.param .b64 param3;
	st.param.b64 	[param3], %rd60;
	.param .b64 param4;
	st.param.b64 	[param4], 1;
	call.uni 
	__assertfail, 
	(
	param0, 
	param1, 
	param2, 
	param3, 
	param4
	);
	} // callseq 1
$L__BB0_22:
	shr.s32 	%r70, %r31, 31;
	shr.u32 	%r71, %r70, 26;
	add.s32 	%r72, %r31, %r71;
	and.b32  	%r73, %r72, -64;
	sub.s32 	%r32, %r31, %r73;
	setp.ne.s32 	%p19, %r32, 0;
	@%p19 bra 	$L__BB0_24;
	shr.s32 	%r77, %r72, 6;
	mul.wide.s32 	%rd61, %r77, 8;
	add.s64 	%rd62, %rd3, %rd61;
	ld.global.u64 	%rd125, [%rd62];
$L__BB0_24:
	mov.b64 	%rd63, 1;
	shl.b64 	%rd8, %rd63, %r32;
	and.b64  	%rd64, %rd125, %rd8;
	setp.ne.s64 	%p20, %rd64, 0;
	cvt.s64.s32 	%rd65, %r31;
	add.s64 	%rd9, %rd2, %rd65;
	@%p20 bra 	$L__BB0_36;
	ld.global.u8 	%rs3, [%rd9];
	and.b16  	%rs14, %rs3, 223;
	setp.eq.s16 	%p21, %rs14, 93;
	@%p21 bra 	$L__BB0_29;
	setp.ne.s16 	%p22, %rs14, 91;
	@%p22 bra 	$L__BB0_32;
	add.s16 	%rs28, %rs28, 1;
	cvt.u32.u16 	%r84, %rs28;
	cvt.s32.s8 	%r33, %r84;
	setp.le.s32 	%p24, %r46, %r33;
	@%p24 bra 	$L__BB0_36;
	shr.s32 	%r88, %r72, 6;
	mad.lo.s32 	%r89, %r45, %r33, %r88;
	mul.wide.s32 	%rd70, %r89, 8;
	add.s64 	%rd71, %rd1, %rd70;
	ld.global.u64 	%rd72, [%rd71];
	or.b64  	%rd73, %rd72, %rd8;
	st.global.u64 	[%rd71], %rd73;
	bra.uni 	$L__BB0_36;
$L__BB0_29:
	cvt.u32.u16 	%r78, %rs28;
	cvt.s32.s8 	%r34, %r78;
	setp.le.s32 	%p23, %r46, %r34;
	@%p23 bra 	$L__BB0_31;
	shr.s32 	%r82, %r72, 6;
	mad.lo.s32 	%r83, %r45, %r34, %r82;
	mul.wide.s32 	%rd66, %r83, 8;
	add.s64 	%rd67, %rd1, %rd66;
	ld.global.u64 	%rd68, [%rd67];
	or.b64  	%rd69, %rd68, %rd8;
	st.global.u64 	[%rd67], %rd69;
$L__BB0_31:
	add.s16 	%rs28, %rs28, -1;
	bra.uni 	$L__BB0_36;
$L__BB0_32:
	setp.eq.s16 	%p25, %rs3, 58;
	@%p25 bra 	$L__BB0_34;
	setp.ne.s16 	%p26, %rs3, 44;
	@%p26 bra 	$L__BB0_36;
$L__BB0_34:
	setp.lt.s16 	%p27, %rs13, 0;
	cvt.u32.u16 	%r90, %rs28;
	cvt.s32.s8 	%r91, %r90;
	setp.le.s32 	%p28, %r46, %r91;
	or.pred  	%p29, %p27, %p28;
	@%p29 bra 	$L__BB0_36;
	and.b32  	%r93, %r90, 255;
	shr.s32 	%r97, %r72, 6;
	mad.lo.s32 	%r98, %r45, %r93, %r97;
	mul.wide.s32 	%rd74, %r98, 8;
	add.s64 	%rd75, %rd1, %rd74;
	ld.global.u64 	%rd76, [%rd75];
	or.b64  	%rd77, %rd76, %rd8;
	st.global.u64 	[%rd75], %rd77;
$L__BB0_36:
	cvt.s16.s8 	%rs17, %rs28;
	setp.gt.s16 	%p30, %rs17, -2;
	@%p30 bra 	$L__BB0_38;
	mov.u64 	%rd78, $str$2;
	cvta.global.u64 	%rd79, %rd78;
	mov.u64 	%rd80, $str$1;
	cvta.global.u64 	%rd81, %rd80;
	mov.u64 	%rd82, __unnamed_1;
	cvta.global.u64 	%rd83, %rd82;
	{ // callseq 2, 0
	.param .b64 param0;
	st.param.b64 	[param0], %rd79;
	.param .b64 param1;
	st.param.b64 	[param1], %rd81;
	.param .b32 param2;
	st.param.b32 	[param2], 25;
	.param .b64 param3;
	st.param.b64 	[param3], %rd83;
	.param .b64 param4;
	st.param.b64 	[param4], 1;
	call.uni 
	__assertfail, 
	(
	param0, 
	param1, 
	param2, 
	param3, 
	param4
	);
	} // callseq 2
$L__BB0_38:
	shr.s32 	%r99, %r161, 31;
	shr.u32 	%r100, %r99, 26;
	add.s32 	%r101, %r161, %r100;
	and.b32  	%r102, %r101, -64;
	sub.s32 	%r103, %r161, %r102;
	mov.b64 	%rd84, 1;
	shl.b64 	%rd10, %rd84, %r103;
	and.b64  	%rd85, %rd125, %rd10;
	setp.ne.s64 	%p31, %rd85, 0;
	@%p31 bra 	$L__BB0_50;
	ld.global.u8 	%rs7, [%rd9+1];
	and.b16  	%rs18, %rs7, 223;
	setp.eq.s16 	%p32, %rs18, 91;
	@%p32 bra 	$L__BB0_44;
	setp.ne.s16 	%p33, %rs18, 93;
	@%p33 bra 	$L__BB0_46;
	cvt.u32.u16 	%r104, %rs28;
	cvt.s32.s8 	%r35, %r104;
	setp.le.s32 	%p34, %r46, %r35;
	@%p34 bra 	$L__BB0_43;
	shr.s32 	%r108, %r101, 6;
	mad.lo.s32 	%r109, %r45, %r35, %r108;
	mul.wide.s32 	%rd86, %r109, 8;
	add.s64 	%rd87, %rd1, %rd86;
	ld.global.u64 	%rd88, [%rd87];
	or.b64  	%rd89, %rd88, %rd10;
	st.global.u64 	[%rd87], %rd89;
$L__BB0_43:
	add.s16 	%rs28, %rs28, -1;
	bra.uni 	$L__BB0_50;
$L__BB0_44:
	add.s16 	%rs28, %rs28, 1;
	cvt.u32.u16 	%r110, %rs28;
	cvt.s32.s8 	%r36, %r110;
	setp.le.s32 	%p35, %r46, %r36;
	@%p35 bra 	$L__BB0_50;
	shr.s32 	%r114, %r101, 6;
	mad.lo.s32 	%r115, %r45, %r36, %r114;
	mul.wide.s32 	%rd90, %r115, 8;
	add.s64 	%rd91, %rd1, %rd90;
	ld.global.u64 	%rd92, [%rd91];
	or.b64  	%rd93, %rd92, %rd10;
	st.global.u64 	[%rd91], %rd93;
	bra.uni 	$L__BB0_50;
$L__BB0_46:
	setp.eq.s16 	%p36, %rs7, 58;
	@%p36 bra 	$L__BB0_48;
	setp.ne.s16 	%p37, %rs7, 44;
	@%p37 bra 	$L__BB0_50;
$L__BB0_48:
	setp.lt.s16 	%p38, %rs17, 0;
	cvt.u32.u16 	%r116, %rs28;
	cvt.s32.s8 	%r117, %r116;
	setp.le.s32 	%p39, %r46, %r117;
	or.pred  	%p40, %p38, %p39;
	@%p40 bra 	$L__BB0_50;
	and.b32  	%r119, %r116, 255;
	shr.s32 	%r123, %r101, 6;
	mad.lo.s32 	%r124, %r45, %r119, %r123;
	mul.wide.s32 	%rd94, %r124, 8;
	add.s64 	%rd95, %rd1, %rd94;
	ld.global.u64 	%rd96, [%rd95];
	or.b64  	%rd97, %rd96, %rd10;
	st.global.u64 	[%rd95], %rd97;
$L__BB0_50:
	add.s32 	%r161, %r161, 2;
	add.s32 	%r160, %r160, 2;
	setp.ne.s32 	%p41, %r160, 0;
	@%p41 bra 	$L__BB0_20;
	add.s32 	%r162, %r161, -1;
$L__BB0_52:
	setp.eq.s32 	%p42, %r27, 0;
	@%p42 bra 	$L__BB0_68;
	cvt.s16.s8 	%rs21, %rs28;
	setp.gt.s16 	%p43, %rs21, -2;
	@%p43 bra 	$L__BB0_55;
	mov.u64 	%rd98, $str$2;
	cvta.global.u64 	%rd99, %rd98;
	mov.u64 	%rd100, $str$1;
	cvta.global.u64 	%rd101, %rd100;
	mov.u64 	%rd102, __unnamed_1;
	cvta.global.u64 	%rd103, %rd102;
	{ // callseq 3, 0
	.param .b64 param0;
	st.param.b64 	[param0], %rd99;
	.param .b64 param1;
	st.param.b64 	[param1], %rd101;
	.param .b32 param2;
	st.param.b32 	[param2], 25;
	.param .b64 param3;
	st.param.b64 	[param3], %rd103;
	.param .b64 param4;
	st.param.b64 	[param4], 1;
	call.uni 
	__assertfail, 
	(
	param0, 
	param1, 
	param2, 
	param3, 
	param4
	);
	} // callseq 3
$L__BB0_55:
	shr.s32 	%r125, %r162, 31;
	shr.u32 	%r126, %r125, 26;
	add.s32 	%r127, %r162, %r126;
	and.b32  	%r128, %r127, -64;
	sub.s32 	%r41, %r162, %r128;
	setp.ne.s32 	%p44, %r41, 0;
	@%p44 bra 	$L__BB0_57;
	shr.s32 	%r132, %r127, 6;
	mul.wide.s32 	%rd104, %r132, 8;
	add.s64 	%rd105, %rd3, %rd104;
	ld.global.u64 	%rd125, [%rd105];
$L__BB0_57:
	mov.b64 	%rd106, 1;
	shl.b64 	%rd14, %rd106, %r41;
	and.b64  	%rd107, %rd125, %rd14;
	setp.ne.s64 	%p45, %rd107, 0;
	@%p45 bra 	$L__BB0_68;
	cvt.s64.s32 	%rd108, %r162;
	add.s64 	%rd109, %rd2, %rd108;
	ld.global.u8 	%rs12, [%rd109];
	and.b16  	%rs22, %rs12, 223;
	setp.eq.s16 	%p46, %rs22, 91;
	@%p46 bra 	$L__BB0_62;
	setp.ne.s16 	%p47, %rs22, 93;
	@%p47 bra 	$L__BB0_64;
	cvt.u32.u16 	%r133, %rs28;
	cvt.s32.s8 	%r42, %r133;
	setp.le.s32 	%p48, %r46, %r42;
	@%p48 bra 	$L__BB0_68;
	shr.s32 	%r137, %r127, 6;
	mad.lo.s32 	%r138, %r45, %r42, %r137;
	mul.wide.s32 	%rd110, %r138, 8;
	add.s64 	%rd111, %rd1, %rd110;
	ld.global.u64 	%rd112, [%rd111];
	or.b64  	%rd113, %rd112, %rd14;
	st.global.u64 	[%rd111], %rd113;
	bra.uni 	$L__BB0_68;
$L__BB0_62:
	add.s16 	%rs23, %rs28, 1;
	cvt.u32.u16 	%r139, %rs23;
	cvt.s32.s8 	%r43, %r139;
	setp.le.s32 	%p49, %r46, %r43;
	@%p49 bra 	$L__BB0_68;
	shr.s32 	%r143, %r127, 6;
	mad.lo.s32 	%r144, %r45, %r43, %r143;
	mul.wide.s32 	%rd114, %r144, 8;
	add.s64 	%rd115, %rd1, %rd114;
	ld.global.u64 	%rd116, [%rd115];
	or.b64  	%rd117, %rd116, %rd14;
	st.global.u64 	[%rd115], %rd117;
	bra.uni 	$L__BB0_68;
$L__BB0_64:
	setp.eq.s16 	%p50, %rs12, 58;
	@%p50 bra 	$L__BB0_66;
	setp.ne.s16 	%p51, %rs12, 44;
	@%p51 bra 	$L__BB0_68;
$L__BB0_66:
	setp.lt.s16 	%p52, %rs21, 0;
	cvt.u32.u16 	%r145, %rs28;
	cvt.s32.s8 	%r146, %r145;
	setp.le.s32 	%p53, %r46, %r146;
	or.pred  	%p54, %p52, %p53;
	@%p54 bra 	$L__BB0_68;
	and.b32  	%r148, %r145, 255;
	shr.s32 	%r152, %r127, 6;
	mad.lo.s32 	%r153, %r45, %r148, %r152;
	mul.wide.s32 	%rd118, %r153, 8;
	add.s64 	%rd119, %rd1, %rd118;
	ld.global.u64 	%rd120, [%rd119];
	or.b64  	%rd121, %rd120, %rd14;
	st.global.u64 	[%rd119], %rd121;
$L__BB0_68:
	ret;

}


// ===== COMPILED SASS (sm_100) =====

	.target	sm_100

	.elftype	@"ET_EXEC"


//--------------------- .note.nv.tkinfo           --------------------------
	.section	.note.nv.tkinfo,"",@"SHT_NOTE"
	.sectionflags	@"SHF_NOTE_NV_TKINFO"
	.tkinfo
        /*0018*/ 	.word	0x00000002
        /*0030*/ 	.string	""
        /*0030*/ 	.string	"ptxas"
        /*0030*/ 	.string	"Cuda compilation tools, release 13.0, V13.0.88"
        /*0030*/ 	.string	"Build cuda_13.0.r13.0/compiler.36424714_0"
        /*0030*/ 	.string	"-arch sm_100 -m 64 "



//--------------------- .note.nv.cuinfo           --------------------------
	.section	.note.nv.cuinfo,"",@"SHT_NOTE"
	.sectionflags	@"SHF_NOTE_NV_CUINFO"
        /*0018*/ 	.short	0x0002
        /*001a*/ 	.short	0x0064
        /*001c*/ 	.short	0x0082
	.zero		2


//--------------------- .nv.info                  --------------------------
	.section	.nv.info,"",@"SHT_CUDA_INFO"
	.align	4


	//----- nvinfo : EIATTR_REGCOUNT
	.align		4
        /*0000*/ 	.byte	0x04, 0x2f
        /*0002*/ 	.short	(.L_5 - .L_4)
	.align		4
.L_4:
        /*0004*/ 	.word	index@(_Z1fPciPlS_S0_ii)
        /*0008*/ 	.word	0x00000020


	//----- nvinfo : EIATTR_FRAME_SIZE
	.align		4
.L_5:
        /*000c*/ 	.byte	0x04, 0x11
        /*000e*/ 	.short	(.L_7 - .L_6)
	.align		4
.L_6:
        /*0010*/ 	.word	index@(_Z1fPciPlS_S0_ii)
        /*0014*/ 	.word	0x00000000


	//----- nvinfo : EIATTR_MIN_STACK_SIZE
	.align		4
.L_7:
        /*0018*/ 	.byte	0x04, 0x12
        /*001a*/ 	.short	(.L_9 - .L_8)
	.align		4
.L_8:
        /*001c*/ 	.word	index@(_Z1fPciPlS_S0_ii)
        /*0020*/ 	.word	0x00000000
.L_9:


//--------------------- .nv.compat                --------------------------
	.section	.nv.compat,"",@"SHT_CUDA_COMPAT_INFO"
	.align	4
        /*0000*/ 	.byte	0x02, 0x09, 0x00, 0x00, 0x02, 0x02, 0x01, 0x00, 0x02, 0x05, 0x05, 0x00, 0x03, 0x07, 0x01, 0x01
        /*0010*/ 	.byte	0x02, 0x03, 0x00, 0x00, 0x02, 0x06, 0x01, 0x00, 0x04, 0x0b, 0x08, 0x00, 0x09, 0x00, 0x00, 0x00
        /*0020*/ 	.byte	0x00, 0x00, 0x00, 0x00


//--------------------- .nv.info._Z1fPciPlS_S0_ii --------------------------
	.section	.nv.info._Z1fPciPlS_S0_ii,"",@"SHT_CUDA_INFO"
	.sectionflags	@""
	.align	4


	//----- nvinfo : EIATTR_CUDA_API_VERSION
	.align		4
        /*0000*/ 	.byte	0x04, 0x37
        /*0002*/ 	.short	(.L_11 - .L_10)
.L_10:
        /*0004*/ 	.word	0x00000082


	//----- nvinfo : EIATTR_KPARAM_INFO
	.align		4
.L_11:
        /*0008*/ 	.byte	0x04, 0x17
        /*000a*/ 	.short	(.L_13 - .L_12)
.L_12:
        /*000c*/ 	.word	0x00000000
        /*0010*/ 	.short	0x0006
        /*0012*/ 	.short	0x002c
        /*0014*/ 	.byte	0x00, 0xf0, 0x11, 0x00


	//----- nvinfo : EIATTR_KPARAM_INFO
	.align		4
.L_13:
        /*0018*/ 	.byte	0x04, 0x17
        /*001a*/ 	.short	(.L_15 - .L_14)
.L_14:
        /*001c*/ 	.word	0x00000000
        /*0020*/ 	.short	0x0005
        /*0022*/ 	.short	0x0028
        /*0024*/ 	.byte	0x00, 0xf0, 0x11, 0x00


	//----- nvinfo : EIATTR_KPARAM_INFO
	.align		4
.L_15:
        /*0028*/ 	.byte	0x04, 0x17
        /*002a*/ 	.short	(.L_17 - .L_16)
.L_16:
        /*002c*/ 	.word	0x00000000
        /*0030*/ 	.short	0x0004
        /*0032*/ 	.short	0x0020
        /*0034*/ 	.byte	0x00, 0xf5, 0x21, 0x00


	//----- nvinfo : EIATTR_KPARAM_INFO
	.align		4
.L_17:
        /*0038*/ 	.byte	0x04, 0x17
        /*003a*/ 	.short	(.L_19 - .L_18)
.L_18:
        /*003c*/ 	.word	0x00000000
        /*0040*/ 	.short	0x0003
        /*0042*/ 	.short	0x0018
        /*0044*/ 	.byte	0x00, 0xf5, 0x21, 0x00


	//----- nvinfo : EIATTR_KPARAM_INFO
	.align		4
.L_19:
        /*0048*/ 	.byte	0x04, 0x17
        /*004a*/ 	.short	(.L_21 - .L_20)
.L_20:
        /*004c*/ 	.word	0x00000000
        /*0050*/ 	.short	0x0002
        /*0052*/ 	.short	0x0010
        /*0054*/ 	.byte	0x00, 0xf5, 0x21, 0x00


	//----- nvinfo : EIATTR_KPARAM_INFO
	.align		4
.L_21:
        /*0058*/ 	.byte	0x04, 0x17
        /*005a*/ 	.short	(.L_23 - .L_22)
.L_22:
        /*005c*/ 	.word	0x00000000
        /*0060*/ 	.short	0x0001
        /*0062*/ 	.short	0x0008
        /*0064*/ 	.byte	0x00, 0xf0, 0x11, 0x00


	//----- nvinfo : EIATTR_KPARAM_INFO
	.align		4
.L_23:
        /*0068*/ 	.byte	0x04, 0x17
        /*006a*/ 	.short	(.L_25 - .L_24)
.L_24:
        /*006c*/ 	.word	0x00000000
        /*0070*/ 	.short	0x0000
        /*0072*/ 	.short	0x0000
        /*0074*/ 	.byte	0x00, 0xf5, 0x21, 0x00


	//----- nvinfo : EIATTR_SPARSE_MMA_MASK
	.align		4
.L_25:
        /*0078*/ 	.byte	0x03, 0x50
        /*007a*/ 	.short	0x0000


	//----- nvinfo : EIATTR_MAXREG_COUNT
	.align		4
        /*007c*/ 	.byte	0x03, 0x1b
        /*007e*/ 	.short	0x00ff


	//----- nvinfo : EIATTR_EXTERNS
	.align		4
        /*0080*/ 	.byte	0x04, 0x0f
        /*0082*/ 	.short	(.L_27 - .L_26)


	//   ....[0]....
	.align		4
.L_26:
        /*0084*/ 	.word	index@(__assertfail)


	//----- nvinfo : EIATTR_MERCURY_ISA_VERSION
	.align		4
.L_27:
        /*0088*/ 	.byte	0x03, 0x5f
        /*008a*/ 	.short	0x0101


	//----- nvinfo : EIATTR_VRC_CTA_INIT_COUNT
	.align		4
        /*008c*/ 	.byte	0x02, 0x4a
	.zero		1
	.zero		1


	//----- nvinfo : EIATTR_SYSCALL_OFFSETS
	.align		4
        /*0090*/ 	.byte	0x04, 0x46
        /*0092*/ 	.short	(.L_29 - .L_28)


	//   ....[0]....
.L_28:
        /*0094*/ 	.word	0x00000160


	//   ....[1]....
        /*0098*/ 	.word	0x00000da0


	//   ....[2]....
        /*009c*/ 	.word	0x00001420


	//   ....[3]....
        /*00a0*/ 	.word	0x00001a70


	//----- nvinfo : EIATTR_EXIT_INSTR_OFFSETS
	.align		4
.L_29:
        /*00a4*/ 	.byte	0x04, 0x1c
        /*00a6*/ 	.short	(.L_31 - .L_30)


	//   ....[0]....
.L_30:
        /*00a8*/ 	.word	0x00000b10


	//   ....[1]....
        /*00ac*/ 	.word	0x00001930


	//   ....[2]....
        /*00b0*/ 	.word	0x00001bc0


	//   ....[3]....
        /*00b4*/ 	.word	0x00001cc0


	//   ....[4]....
        /*00b8*/ 	.word	0x00001da0


	//   ....[5]....
        /*00bc*/ 	.word	0x00001df0


	//   ....[6]....
        /*00c0*/ 	.word	0x00001e70


	//   ....[7]....
        /*00c4*/ 	.word	0x00001f60


	//   ....[8]....
        /*00c8*/ 	.word	0x00001fc0


	//   ....[9]....
        /*00cc*/ 	.word	0x000020a0


	//----- nvinfo : EIATTR_CRS_STACK_SIZE
	.align		4
.L_31:
        /*00d0*/ 	.byte	0x04, 0x1e
        /*00d2*/ 	.short	(.L_33 - .L_32)
.L_32:
        /*00d4*/ 	.word	0x00000000


	//----- nvinfo : EIATTR_CBANK_PARAM_SIZE
	.align		4
.L_33:
        /*00d8*/ 	.byte	0x03, 0x19
        /*00da*/ 	.short	0x0030


	//----- nvinfo : EIATTR_PARAM_CBANK
	.align		4
        /*00dc*/ 	.byte	0x04, 0x0a
        /*00de*/ 	.short	(.L_35 - .L_34)
	.align		4
.L_34:
        /*00e0*/ 	.word	index@(.nv.constant0._Z1fPciPlS_S0_ii)
        /*00e4*/ 	.short	0x0380
        /*00e6*/ 	.short	0x0030


	//----- nvinfo : EIATTR_SW_WAR
	.align		4
.L_35:
        /*00e8*/ 	.byte	0x04, 0x36
        /*00ea*/ 	.short	(.L_37 - .L_36)
.L_36:
        /*00ec*/ 	.word	0x00000008
.L_37:


//--------------------- .nv.callgraph             --------------------------
	.section	.nv.callgraph,"",@"SHT_CUDA_CALLGRAPH"
	.align	4
	.sectionentsize	8
	.align		4
        /*0000*/ 	.word	0x00000000
	.align		4
        /*0004*/ 	.word	0xffffffff
	.align		4
        /*0008*/ 	.word	index@(_Z1fPciPlS_S0_ii)
	.align		4
        /*000c*/ 	.word	index@(__assertfail)
	.align		4
        /*0010*/ 	.word	0x00000000
	.align		4
        /*0014*/ 	.word	0xfffffffe
	.align		4
        /*0018*/ 	.word	0x00000000
	.align		4
        /*001c*/ 	.word	0xfffffffd
	.align		4
        /*0020*/ 	.word	0x00000000
	.align		4
        /*0024*/ 	.word	0xfffffffc


//--------------------- .nv.constant4             --------------------------
	.section	.nv.constant4,"a",@progbits
	.align	8
	.align		8
.nv.constant4:
        /*0000*/ 	.dword	__assertfail
	.align		8
        /*0008*/ 	.dword	__unnamed_1
	.align		8
        /*0010*/ 	.dword	$str
	.align		8
        /*0018*/ 	.dword	$str$1
	.align		8
        /*0020*/ 	.dword	$str$2


//--------------------- .text._Z1fPciPlS_S0_ii    --------------------------
	.section	.text._Z1fPciPlS_S0_ii,"ax",@progbits
	.align	128
        .global         _Z1fPciPlS_S0_ii
        .type           _Z1fPciPlS_S0_ii,@function
        .size           _Z1fPciPlS_S0_ii,(.L_x_38 - _Z1fPciPlS_S0_ii)
        .other          _Z1fPciPlS_S0_ii,@"STO_CUDA_ENTRY STV_DEFAULT"
_Z1fPciPlS_S0_ii:
.text._Z1fPciPlS_S0_ii:
[----:B------:R-:W0:Y:S01]  /*0000*/  LDC R1, c[0x0][0x37c] ;  /* 0x0000df00ff017b82 */ /* 0x000e220000000800 */
[----:B------:R-:W1:Y:S01]  /*0010*/  LDCU UR4, c[0x0][0x3ac] ;  /* 0x00007580ff0477ac */ /* 0x000e620008000800 */
[----:B------:R-:W2:Y:S01]  /*0020*/  LDCU UR38, c[0x0][0x3a8] ;  /* 0x00007500ff2677ac */ /* 0x000ea20008000800 */
[----:B------:R-:W3:Y:S01]  /*0030*/  LDCU UR39, c[0x0][0x3ac] ;  /* 0x00007580ff2777ac */ /* 0x000ee20008000800 */
[----:B------:R-:W4:Y:S01]  /*0040*/  LDCU.64 UR36, c[0x0][0x380] ;  /* 0x00007000ff2477ac */ /* 0x000f220008000a00 */
[----:B-1----:R-:W-:-:S09]  /*0050*/  UISETP.GE.AND UP0, UPT, UR4, 0x17, UPT ;  /* 0x000000170400788c */ /* 0x002fd2000bf06270 */
[----:B--234-:R-:W-:Y:S05]  /*0060*/  BRA.U !UP0, `(.L_x_0) ;  /* 0x0000000108407547 */ /* 0x01cfea000b800000 */
[----:B------:R-:W-:Y:S01]  /*0070*/  MOV R0, 0x0 ;  /* 0x0000000000007802 */ /* 0x000fe20000000f00 */
[----:B------:R-:W1:Y:S01]  /*0080*/  LDCU.64 UR4, c[0x4][0x10] ;  /* 0x01000200ff0477ac */ /* 0x000e620008000a00 */
[----:B------:R-:W-:Y:S02]  /*0090*/  IMAD.MOV.U32 R8, RZ, RZ, 0x4 ;  /* 0x00000004ff087424 */ /* 0x000fe400078e00ff */
[----:B------:R2:W3:Y:S01]  /*00a0*/  LDC.64 R2, c[0x4][R0] ;  /* 0x0100000000027b82 */ /* 0x0004e20000000a00 */
[----:B------:R-:W4:Y:S01]  /*00b0*/  LDCU.64 UR6, c[0x4][0x18] ;  /* 0x01000300ff0677ac */ /* 0x000f220008000a00 */
[----:B------:R-:W-:Y:S02]  /*00c0*/  IMAD.MOV.U32 R12, RZ, RZ, 0x1 ;  /* 0x00000001ff0c7424 */ /* 0x000fe400078e00ff */
[----:B------:R-:W-:Y:S01]  /*00d0*/  IMAD.MOV.U32 R13, RZ, RZ, RZ ;  /* 0x000000ffff0d7224 */ /* 0x000fe200078e00ff */
[----:B------:R-:W5:Y:S01]  /*00e0*/  LDCU.64 UR8, c[0x4][0x8] ;  /* 0x01000100ff0877ac */ /* 0x000f620008000a00 */
[----:B-1----:R-:W-:-:S02]  /*00f0*/  IMAD.U32 R4, RZ, RZ, UR4 ;  /* 0x00000004ff047e24 */ /* 0x002fc4000f8e00ff */
[----:B------:R-:W-:Y:S02]  /*0100*/  IMAD.U32 R5, RZ, RZ, UR5 ;  /* 0x00000005ff057e24 */ /* 0x000fe4000f8e00ff */
[----:B----4-:R-:W-:Y:S02]  /*0110*/  IMAD.U32 R6, RZ, RZ, UR6 ;  /* 0x00000006ff067e24 */ /* 0x010fe4000f8e00ff */
[----:B------:R-:W-:Y:S02]  /*0120*/  IMAD.U32 R7, RZ, RZ, UR7 ;  /* 0x00000007ff077e24 */ /* 0x000fe4000f8e00ff */
[----:B-----5:R-:W-:Y:S02]  /*0130*/  IMAD.U32 R10, RZ, RZ, UR8 ;  /* 0x00000008ff0a7e24 */ /* 0x020fe4000f8e00ff */
[----:B--2---:R-:W-:-:S07]  /*0140*/  IMAD.U32 R11, RZ, RZ, UR9 ;  /* 0x00000009ff0b7e24 */ /* 0x004fce000f8e00ff */
[----:B------:R-:W-:-:S07]  /*0150*/  LEPC R20, `(.L_x_0) ;  /* 0x000000001014794e */ /* 0x000fce0000000000 */
[----:B0--3--:R-:W-:Y:S05]  /*0160*/  CALL.ABS.NOINC R2 ;  /* 0x0000000002007343 */ /* 0x009fea0003c00000 */
.L_x_0:
[----:B------:R-:W1:Y:S01]  /*0170*/  LDC R4, c[0x0][0x360] ;  /* 0x0000d800ff047b82 */ /* 0x000e620000000800 */
[----:B------:R-:W1:Y:S01]  /*0180*/  LDCU UR4, c[0x0][0x370] ;  /* 0x00006e00ff0477ac */ /* 0x000e620008000800 */
[----:B------:R-:W-:Y:S06]  /*0190*/  BSSY.RECONVERGENT B0, `(.L_x_1) ;  /* 0x0000091000007945 */ /* 0x000fec0003800200 */
[----:B------:R-:W2:Y:S08]  /*01a0*/  LDC R5, c[0x0][0x388] ;  /* 0x0000e200ff057b82 */ /* 0x000eb00000000800 */
[----:B------:R-:W3:Y:S01]  /*01b0*/  LDC.64 R28, c[0x0][0x358] ;  /* 0x0000d600ff1c7b82 */ /* 0x000ee20000000a00 */
[----:B-1----:R-:W-:-:S07]  /*01c0*/  IMAD R0, R4, UR4, RZ ;  /* 0x0000000404007c24 */ /* 0x002fce000f8e02ff */
[----:B------:R-:W1:Y:S01]  /*01d0*/  S2UR UR4, SR_CTAID.X ;  /* 0x00000000000479c3 */ /* 0x000e620000002500 */
[-C--:B------:R-:W-:Y:S02]  /*01e0*/  IABS R7, R0.reuse ;  /* 0x0000000000077213 */ /* 0x080fe40000000000 */
[----:B------:R-:W-:Y:S02]  /*01f0*/  IABS R10, R0 ;  /* 0x00000000000a7213 */ /* 0x000fe40000000000 */
[----:B------:R-:W4:Y:S01]  /*0200*/  I2F.RP R6, R7 ;  /* 0x0000000700067306 */ /* 0x000f220000209400 */
[----:B--2---:R-:W-:Y:S02]  /*0210*/  IADD3 R5, PT, PT, R0, -0x1, R5 ;  /* 0xffffffff00057810 */ /* 0x004fe40007ffe005 */
[----:B------:R-:W-:-:S05]  /*0220*/  IMAD.MOV R10, RZ, RZ, -R10 ;  /* 0x000000ffff0a7224 */ /* 0x000fca00078e0a0a */
[----:B----4-:R-:W2:Y:S02]  /*0230*/  MUFU.RCP R6, R6 ;  /* 0x0000000600067308 */ /* 0x010ea40000001000 */
[----:B--2---:R-:W-:Y:S01]  /*0240*/  VIADD R2, R6, 0xffffffe ;  /* 0x0ffffffe06027836 */ /* 0x004fe20000000000 */
[----:B------:R-:W-:Y:S02]  /*0250*/  IABS R6, R5 ;  /* 0x0000000500067213 */ /* 0x000fe40000000000 */
[----:B------:R-:W-:-:S03]  /*0260*/  LOP3.LUT R5, R5, R0, RZ, 0x3c, !PT ;  /* 0x0000000005057212 */ /* 0x000fc600078e3cff */
[----:B------:R2:W4:Y:S01]  /*0270*/  F2I.FTZ.U32.TRUNC.NTZ R3, R2 ;  /* 0x0000000200037305 */ /* 0x000522000021f000 */
[----:B------:R-:W-:Y:S01]  /*0280*/  ISETP.GE.AND P1, PT, R5, RZ, PT ;  /* 0x000000ff0500720c */ /* 0x000fe20003f26270 */
[----:B--2---:R-:W-:Y:S02]  /*0290*/  IMAD.MOV.U32 R2, RZ, RZ, RZ ;  /* 0x000000ffff027224 */ /* 0x004fe400078e00ff */
[----:B----4-:R-:W-:-:S04]  /*02a0*/  IMAD.MOV R8, RZ, RZ, -R3 ;  /* 0x000000ffff087224 */ /* 0x010fc800078e0a03 */
[----:B------:R-:W-:-:S04]  /*02b0*/  IMAD R9, R8, R7, RZ ;  /* 0x0000000708097224 */ /* 0x000fc800078e02ff */
[----:B------:R-:W-:Y:S02]  /*02c0*/  IMAD.HI.U32 R3, R3, R9, R2 ;  /* 0x0000000903037227 */ /* 0x000fe400078e0002 */
[----:B------:R-:W1:Y:S02]  /*02d0*/  S2R R9, SR_TID.X ;  /* 0x0000000000097919 */ /* 0x000e640000002100 */
[----:B------:R-:W-:Y:S02]  /*02e0*/  IMAD.MOV.U32 R2, RZ, RZ, R10 ;  /* 0x000000ffff027224 */ /* 0x000fe400078e000a */
[----:B------:R-:W-:-:S04]  /*02f0*/  IMAD.HI.U32 R3, R3, R6, RZ ;  /* 0x0000000603037227 */ /* 0x000fc800078e00ff */
[----:B------:R-:W-:-:S05]  /*0300*/  IMAD R2, R3, R2, R6 ;  /* 0x0000000203027224 */ /* 0x000fca00078e0206 */
[----:B------:R-:W-:-:S13]  /*0310*/  ISETP.GT.U32.AND P2, PT, R7, R2, PT ;  /* 0x000000020700720c */ /* 0x000fda0003f44070 */
[----:B------:R-:W-:Y:S02]  /*0320*/  @!P2 IMAD.IADD R2, R2, 0x1, -R7 ;  /* 0x000000010202a824 */ /* 0x000fe400078e0a07 */
[----:B------:R-:W-:Y:S01]  /*0330*/  @!P2 VIADD R3, R3, 0x1 ;  /* 0x000000010303a836 */ /* 0x000fe20000000000 */
[----:B------:R-:W-:Y:S02]  /*0340*/  ISETP.NE.AND P2, PT, R0, RZ, PT ;  /* 0x000000ff0000720c */ /* 0x000fe40003f45270 */
[----:B------:R-:W-:Y:S01]  /*0350*/  ISETP.GE.U32.AND P0, PT, R2, R7, PT ;  /* 0x000000070200720c */ /* 0x000fe20003f06070 */
[----:B-1----:R-:W-:Y:S01]  /*0360*/  IMAD R4, R4, UR4, R9 ;  /* 0x0000000404047c24 */ /* 0x002fe2000f8e0209 */
[----:B------:R-:W1:Y:S11]  /*0370*/  LDC.64 R6, c[0x0][0x3a8] ;  /* 0x0000ea00ff067b82 */ /* 0x000e760000000a00 */
[----:B------:R-:W-:-:S04]  /*0380*/  @P0 VIADD R3, R3, 0x1 ;  /* 0x0000000103030836 */ /* 0x000fc80000000000 */
[----:B------:R-:W-:Y:S01]  /*0390*/  @!P1 IMAD.MOV R3, RZ, RZ, -R3 ;  /* 0x000000ffff039224 */ /* 0x000fe200078e0a03 */
[----:B------:R-:W-:-:S05]  /*03a0*/  @!P2 LOP3.LUT R3, RZ, R0, RZ, 0x33, !PT ;  /* 0x00000000ff03a212 */ /* 0x000fca00078e33ff */
[----:B------:R-:W-:Y:S02]  /*03b0*/  VIADD R0, R3, 0x3f ;  /* 0x0000003f03007836 */ /* 0x000fe40000000000 */
[----:B-1----:R-:W-:-:S03]  /*03c0*/  IMAD R9, R7, R6, RZ ;  /* 0x0000000607097224 */ /* 0x002fc600078e02ff */
[----:B------:R-:W-:-:S04]  /*03d0*/  SHF.R.S32.HI R5, RZ, 0x1f, R0 ;  /* 0x0000001fff057819 */ /* 0x000fc80000011400 */
[----:B------:R-:W-:-:S04]  /*03e0*/  LEA.HI R5, R5, R0, RZ, 0x6 ;  /* 0x0000000005057211 */ /* 0x000fc800078f30ff */
[----:B------:R-:W-:-:S05]  /*03f0*/  LOP3.LUT R5, R5, 0xffffffc0, RZ, 0xc0, !PT ;  /* 0xffffffc005057812 */ /* 0x000fca00078ec0ff */
[----:B------:R-:W-:-:S04]  /*0400*/  IMAD R2, R4, R5, RZ ;  /* 0x0000000504027224 */ /* 0x000fc800078e02ff */
[----:B------:R-:W-:Y:S01]  /*0410*/  IMAD.IADD R0, R5, 0x1, R2 ;  /* 0x0000000105007824 */ /* 0x000fe200078e0202 */
[----:B------:R-:W-:-:S04]  /*0420*/  ISETP.GE.AND P0, PT, R2, R9, PT ;  /* 0x000000090200720c */ /* 0x000fc80003f06270 */
[----:B------:R-:W-:-:S04]  /*0430*/  ISETP.LT.OR P0, PT, R3, 0x1, P0 ;  /* 0x000000010300780c */ /* 0x000fc80000701670 */
[----:B------:R-:W-:-:S13]  /*0440*/  ISETP.LT.OR P0, PT, R7, 0x1, P0 ;  /* 0x000000010700780c */ /* 0x000fda0000701670 */
[----:B---3--:R-:W-:Y:S05]  /*0450*/  @P0 BRA `(.L_x_2) ;  /* 0x0000000400900947 */ /* 0x008fea0003800000 */
[C---:B------:R-:W-:Y:S02]  /*0460*/  LOP3.LUT R6, R7.reuse, 0x7ffffff8, RZ, 0xc0, !PT ;  /* 0x7ffffff807067812 */ /* 0x040fe400078ec0ff */
[C---:B------:R-:W-:Y:S02]  /*0470*/  LOP3.LUT R5, R7.reuse, 0x7, RZ, 0xc0, !PT ;  /* 0x0000000707057812 */ /* 0x040fe400078ec0ff */
[----:B------:R-:W-:Y:S01]  /*0480*/  VIMNMX R8, PT, PT, R0, R9, PT ;  /* 0x0000000900087248 */ /* 0x000fe20003fe0100 */
[----:B------:R-:W-:Y:S01]  /*0490*/  IMAD.MOV.U32 R9, RZ, RZ, R2 ;  /* 0x000000ffff097224 */ /* 0x000fe200078e0002 */
[----:B------:R-:W-:Y:S01]  /*04a0*/  LOP3.LUT R7, R7, 0x3, RZ, 0xc0, !PT ;  /* 0x0000000307077812 */ /* 0x000fe200078ec0ff */
[----:B------:R-:W-:-:S07]  /*04b0*/  IMAD.MOV R20, RZ, RZ, -R6 ;  /* 0x000000ffff147224 */ /* 0x000fce00078e0a06 */
.L_x_9:
[----:B-1----:R-:W1:Y:S01]  /*04c0*/  LDC R21, c[0x0][0x3ac] ;  /* 0x0000eb00ff157b82 */ /* 0x002e620000000800 */
[----:B--2---:R-:W-:Y:S01]  /*04d0*/  SHF.R.S32.HI R10, RZ, 0x1f, R9 ;  /* 0x0000001fff0a7819 */ /* 0x004fe20000011409 */
[----:B------:R-:W-:-:S03]  /*04e0*/  IMAD.MOV.U32 R19, RZ, RZ, RZ ;  /* 0x000000ffff137224 */ /* 0x000fc600078e00ff */
[----:B------:R-:W-:Y:S01]  /*04f0*/  LEA.HI R10, R10, R9, RZ, 0x6 ;  /* 0x000000090a0a7211 */ /* 0x000fe200078f30ff */
[----:B------:R-:W-:-:S03]  /*0500*/  VIADD R9, R9, 0x1 ;  /* 0x0000000109097836 */ /* 0x000fc60000000000 */
[----:B------:R-:W-:Y:S02]  /*0510*/  SHF.R.S32.HI R24, RZ, 0x6, R10 ;  /* 0x00000006ff187819 */ /* 0x000fe4000001140a */
[----:B------:R-:W-:Y:S02]  /*0520*/  ISETP.GE.AND P0, PT, R9, R8, PT ;  /* 0x000000080900720c */ /* 0x000fe40003f06270 */
[----:B-1----:R-:W-:-:S13]  /*0530*/  ISETP.GE.U32.AND P1, PT, R21, 0x8, PT ;  /* 0x000000081500780c */ /* 0x002fda0003f26070 */
[----:B------:R-:W-:Y:S05]  /*0540*/  @!P1 BRA `(.L_x_3) ;  /* 0x00000000008c9947 */ /* 0x000fea0003800000 */
[----:B------:R-:W1:Y:S01]  /*0550*/  LDC R25, c[0x0][0x3a8] ;  /* 0x0000ea00ff197b82 */ /* 0x000e620000000800 */
[----:B------:R-:W-:Y:S01]  /*0560*/  BSSY.RECONVERGENT B1, `(.L_x_4) ;  /* 0x0000020000017945 */ /* 0x000fe20003800200 */
[----:B------:R-:W-:Y:S02]  /*0570*/  IMAD.MOV.U32 R26, RZ, RZ, R24 ;  /* 0x000000ffff1a7224 */ /* 0x000fe400078e0018 */
[----:B------:R-:W-:-:S04]  /*0580*/  IMAD.MOV.U32 R27, RZ, RZ, R20 ;  /* 0x000000ffff1b7224 */ /* 0x000fc800078e0014 */
[----:B------:R-:W2:Y:S03]  /*0590*/  LDC.64 R10, c[0x0][0x3a0] ;  /* 0x0000e800ff0a7b82 */ /* 0x000ea60000000a00 */
.L_x_5:
[----:B------:R-:W-:Y:S01]  /*05a0*/  R2UR UR4, R28 ;  /* 0x000000001c0472ca */ /* 0x000fe200000e0000 */
[----:B--23--:R-:W-:Y:S01]  /*05b0*/  IMAD.WIDE R12, R26, 0x8, R10 ;  /* 0x000000081a0c7825 */ /* 0x00cfe200078e020a */
[----:B------:R-:W-:Y:S02]  /*05c0*/  R2UR UR5, R29 ;  /* 0x000000001d0572ca */ /* 0x000fe400000e0000 */
[C---:B------:R-:W-:Y:S01]  /*05d0*/  R2UR UR6, R28.reuse ;  /* 0x000000001c0672ca */ /* 0x040fe200000e0000 */
[----:B------:R-:W-:Y:S01]  /*05e0*/  VIADD R27, R27, 0x8 ;  /* 0x000000081b1b7836 */ /* 0x000fe20000000000 */
[----:B------:R-:W-:Y:S01]  /*05f0*/  R2UR UR7, R29 ;  /* 0x000000001d0772ca */ /* 0x000fe200000e0000 */
[----:B-1----:R-:W-:Y:S01]  /*0600*/  IMAD.WIDE R18, R25, 0x8, R12 ;  /* 0x0000000819127825 */ /* 0x002fe200078e020c */
[C---:B------:R-:W-:Y:S02]  /*0610*/  R2UR UR8, R28.reuse ;  /* 0x000000001c0872ca */ /* 0x040fe400000e0000 */
[----:B------:R-:W-:Y:S01]  /*0620*/  R2UR UR9, R29 ;  /* 0x000000001d0972ca */ /* 0x000fe200000e0000 */
[----:B------:R-:W-:Y:S01]  /*0630*/  IMAD R26, R25, 0x8, R26 ;  /* 0x00000008191a7824 */ /* 0x000fe200078e021a */
[----:B------:R-:W-:-:S02]  /*0640*/  R2UR UR10, R28 ;  /* 0x000000001c0a72ca */ /* 0x000fc400000e0000 */
[----:B------:R-:W-:Y:S01]  /*0650*/  R2UR UR11, R29 ;  /* 0x000000001d0b72ca */ /* 0x000fe200000e0000 */
[----:B------:R1:W-:Y:S01]  /*0660*/  STG.E.64 desc[UR4][R12.64], RZ ;  /* 0x000000ff0c007986 */ /* 0x0003e2000c101b04 */
[----:B------:R-:W-:-:S03]  /*0670*/  ISETP.NE.AND P1, PT, R27, RZ, PT ;  /* 0x000000ff1b00720c */ /* 0x000fc60003f25270 */
[----:B------:R-:W-:Y:S01]  /*0680*/  STG.E.64 desc[UR6][R18.64], RZ ;  /* 0x000000ff12007986 */ /* 0x000fe2000c101b06 */
[----:B-1----:R-:W-:-:S05]  /*0690*/  IMAD.WIDE R12, R25, 0x8, R18 ;  /* 0x00000008190c7825 */ /* 0x002fca00078e0212 */
[----:B------:R1:W-:Y:S01]  /*06a0*/  STG.E.64 desc[UR4][R12.64], RZ ;  /* 0x000000ff0c007986 */ /* 0x0003e2000c101b04 */
[----:B------:R-:W-:-:S05]  /*06b0*/  IMAD.WIDE R22, R25, 0x8, R12 ;  /* 0x0000000819167825 */ /* 0x000fca00078e020c */
[----:B------:R3:W-:Y:S01]  /*06c0*/  STG.E.64 desc[UR8][R22.64], RZ ;  /* 0x000000ff16007986 */ /* 0x0007e2000c101b08 */
[----:B------:R-:W-:-:S05]  /*06d0*/  IMAD.WIDE R16, R25, 0x8, R22 ;  /* 0x0000000819107825 */ /* 0x000fca00078e0216 */
[----:B------:R3:W-:Y:S01]  /*06e0*/  STG.E.64 desc[UR4][R16.64], RZ ;  /* 0x000000ff10007986 */ /* 0x0007e2000c101b04 */
[----:B------:R-:W-:-:S05]  /*06f0*/  IMAD.WIDE R14, R25, 0x8, R16 ;  /* 0x00000008190e7825 */ /* 0x000fca00078e0210 */
[----:B------:R3:W-:Y:S01]  /*0700*/  STG.E.64 desc[UR6][R14.64], RZ ;  /* 0x000000ff0e007986 */ /* 0x0007e2000c101b06 */
[----:B-1----:R-:W-:-:S05]  /*0710*/  IMAD.WIDE R12, R25, 0x8, R14 ;  /* 0x00000008190c7825 */ /* 0x002fca00078e020e */
[----:B------:R3:W-:Y:S01]  /*0720*/  STG.E.64 desc[UR8][R12.64], RZ ;  /* 0x000000ff0c007986 */ /* 0x0007e2000c101b08 */
[----:B------:R-:W-:-:S05]  /*0730*/  IMAD.WIDE R18, R25, 0x8, R12 ;  /* 0x0000000819127825 */ /* 0x000fca00078e020c */
[----:B------:R3:W-:Y:S01]  /*0740*/  STG.E.64 desc[UR10][R18.64], RZ ;  /* 0x000000ff12007986 */ /* 0x0007e2000c101b0a */
[----:B------:R-:W-:Y:S05]  /*0750*/  @P1 BRA `(.L_x_5) ;  /* 0xfffffffc00901947 */ /* 0x000fea000383ffff */
[----:B------:R-:W-:Y:S05]  /*0760*/  BSYNC.RECONVERGENT B1 ;  /* 0x0000000000017941 */ /* 0x000fea0003800200 */
.L_x_4:
[----:B---3--:R-:W-:-:S07]  /*0770*/  IMAD.MOV.U32 R19, RZ, RZ, R6 ;  /* 0x000000ffff137224 */ /* 0x008fce00078e0006 */
.L_x_3:
[----:B------:R-:W-:-:S13]  /*0780*/  ISETP.NE.AND P1, PT, R5, RZ, PT ;  /* 0x000000ff0500720c */ /* 0x000fda0003f25270 */
[----:B------:R-:W-:Y:S05]  /*0790*/  @!P1 BRA `(.L_x_6) ;  /* 0x0000000000bc9947 */ /* 0x000fea0003800000 */
[----:B------:R-:W-:Y:S01]  /*07a0*/  VIADD R10, R5, 0xffffffff ;  /* 0xffffffff050a7836 */ /* 0x000fe20000000000 */
[----:B------:R-:W-:-:S04]  /*07b0*/  ISETP.NE.AND P2, PT, R7, RZ, PT ;  /* 0x000000ff0700720c */ /* 0x000fc80003f45270 */
[----:B------:R-:W-:-:S13]  /*07c0*/  ISETP.GE.U32.AND P1, PT, R10, 0x3, PT ;  /* 0x000000030a00780c */ /* 0x000fda0003f26070 */
[----:B------:R-:W-:Y:S05]  /*07d0*/  @!P1 BRA `(.L_x_7) ;  /* 0x0000000000509947 */ /* 0x000fea0003800000 */
[----:B------:R-:W1:Y:S01]  /*07e0*/  LDC R23, c[0x0][0x3a8] ;  /* 0x0000ea00ff177b82 */ /* 0x000e620000000800 */
[C---:B------:R-:W-:Y:S02]  /*07f0*/  R2UR UR4, R28.reuse ;  /* 0x000000001c0472ca */ /* 0x040fe400000e0000 */
[C---:B------:R-:W-:Y:S02]  /*0800*/  R2UR UR5, R29.reuse ;  /* 0x000000001d0572ca */ /* 0x040fe400000e0000 */
[C---:B------:R-:W-:Y:S02]  /*0810*/  R2UR UR6, R28.reuse ;  /* 0x000000001c0672ca */ /* 0x040fe400000e0000 */
[C---:B------:R-:W-:Y:S01]  /*0820*/  R2UR UR7, R29.reuse ;  /* 0x000000001d0772ca */ /* 0x040fe200000e0000 */
[----:B------:R-:W2:Y:S01]  /*0830*/  LDC.64 R16, c[0x0][0x3a0] ;  /* 0x0000e800ff107b82 */ /* 0x000ea20000000a00 */
[----:B------:R-:W-:Y:S02]  /*0840*/  R2UR UR8, R28 ;  /* 0x000000001c0872ca */ /* 0x000fe400000e0000 */
[----:B------:R-:W-:-:S02]  /*0850*/  R2UR UR9, R29 ;  /* 0x000000001d0972ca */ /* 0x000fc400000e0000 */
[----:B------:R-:W-:Y:S02]  /*0860*/  R2UR UR10, R28 ;  /* 0x000000001c0a72ca */ /* 0x000fe400000e0000 */
[----:B------:R-:W-:Y:S01]  /*0870*/  R2UR UR11, R29 ;  /* 0x000000001d0b72ca */ /* 0x000fe200000e0000 */
[C---:B-1----:R-:W-:Y:S02]  /*0880*/  IMAD R11, R19.reuse, R23, R24 ;  /* 0x00000017130b7224 */ /* 0x042fe400078e0218 */
[----:B------:R-:W-:Y:S02]  /*0890*/  VIADD R19, R19, 0x4 ;  /* 0x0000000413137836 */ /* 0x000fe40000000000 */
[----:B--2---:R-:W-:-:S05]  /*08a0*/  IMAD.WIDE R16, R11, 0x8, R16 ;  /* 0x000000080b107825 */ /* 0x004fca00078e0210 */
[----:B------:R1:W-:Y:S01]  /*08b0*/  STG.E.64 desc[UR4][R16.64], RZ ;  /* 0x000000ff10007986 */ /* 0x0003e2000c101b04 */
[----:B------:R-:W-:-:S05]  /*08c0*/  IMAD.WIDE R14, R23, 0x8, R16 ;  /* 0x00000008170e7825 */ /* 0x000fca00078e0210 */
[----:B------:R1:W-:Y:S01]  /*08d0*/  STG.E.64 desc[UR6][R14.64], RZ ;  /* 0x000000ff0e007986 */ /* 0x0003e2000c101b06 */
[----:B------:R-:W-:-:S05]  /*08e0*/  IMAD.WIDE R12, R23, 0x8, R14 ;  /* 0x00000008170c7825 */ /* 0x000fca00078e020e */
[----:B------:R1:W-:Y:S01]  /*08f0*/  STG.E.64 desc[UR8][R12.64], RZ ;  /* 0x000000ff0c007986 */ /* 0x0003e2000c101b08 */
[----:B------:R-:W-:-:S05]  /*0900*/  IMAD.WIDE R10, R23, 0x8, R12 ;  /* 0x00000008170a7825 */ /* 0x000fca00078e020c */
[----:B------:R1:W-:Y:S02]  /*0910*/  STG.E.64 desc[UR10][R10.64], RZ ;  /* 0x000000ff0a007986 */ /* 0x0003e4000c101b0a */
.L_x_7:
[----:B------:R-:W-:Y:S05]  /*0920*/  @!P2 BRA `(.L_x_6) ;  /* 0x000000000058a947 */ /* 0x000fea0003800000 */
[----:B------:R-:W-:Y:S02]  /*0930*/  LOP3.LUT P2, RZ, R21, 0x1, RZ, 0xc0, !PT ;  /* 0x0000000115ff7812 */ /* 0x000fe4000784c0ff */
[----:B------:R-:W-:-:S11]  /*0940*/  ISETP.NE.AND P1, PT, R7, 0x1, PT ;  /* 0x000000010700780c */ /* 0x000fd60003f25270 */
[----:B-1----:R-:W1:Y:S01]  /*0950*/  @P2 LDC R16, c[0x0][0x3a8] ;  /* 0x0000ea00ff102b82 */ /* 0x002e620000000800 */
[----:B------:R-:W-:Y:S02]  /*0960*/  @P2 R2UR UR8, R28 ;  /* 0x000000001c0822ca */ /* 0x000fe400000e0000 */
[----:B------:R-:W-:-:S05]  /*0970*/  @P2 R2UR UR9, R29 ;  /* 0x000000001d0922ca */ /* 0x000fca00000e0000 */
[----:B------:R-:W2:Y:S01]  /*0980*/  @P2 LDC.64 R10, c[0x0][0x3a0] ;  /* 0x0000e800ff0a2b82 */ /* 0x000ea20000000a00 */
[----:B------:R-:W-:Y:S09]  /*0990*/  @!P1 BRA `(.L_x_8) ;  /* 0x0000000000309947 */ /* 0x000ff20003800000 */
[----:B------:R-:W3:Y:S01]  /*09a0*/  LDC R13, c[0x0][0x3a8] ;  /* 0x0000ea00ff0d7b82 */ /* 0x000ee20000000800 */
[C---:B------:R-:W-:Y:S02]  /*09b0*/  R2UR UR4, R28.reuse ;  /* 0x000000001c0472ca */ /* 0x040fe400000e0000 */
[C---:B------:R-:W-:Y:S02]  /*09c0*/  R2UR UR5, R29.reuse ;  /* 0x000000001d0572ca */ /* 0x040fe400000e0000 */
[----:B------:R-:W-:Y:S02]  /*09d0*/  R2UR UR6, R28 ;  /* 0x000000001c0672ca */ /* 0x000fe400000e0000 */
[----:B------:R-:W-:Y:S01]  /*09e0*/  R2UR UR7, R29 ;  /* 0x000000001d0772ca */ /* 0x000fe200000e0000 */
[----:B------:R-:W4:Y:S01]  /*09f0*/  LDC.64 R14, c[0x0][0x3a0] ;  /* 0x0000e800ff0e7b82 */ /* 0x000f220000000a00 */
[C---:B---3--:R-:W-:Y:S02]  /*0a00*/  IMAD R17, R19.reuse, R13, R24 ;  /* 0x0000000d13117224 */ /* 0x048fe400078e0218 */
[----:B------:R-:W-:-:S02]  /*0a10*/  VIADD R19, R19, 0x2 ;  /* 0x0000000213137836 */ /* 0x000fc40000000000 */
[----:B----4-:R-:W-:-:S05]  /*0a20*/  IMAD.WIDE R14, R17, 0x8, R14 ;  /* 0x00000008110e7825 */ /* 0x010fca00078e020e */
[----:B------:R3:W-:Y:S01]  /*0a30*/  STG.E.64 desc[UR4][R14.64], RZ ;  /* 0x000000ff0e007986 */ /* 0x0007e2000c101b04 */
[----:B------:R-:W-:-:S05]  /*0a40*/  IMAD.WIDE R12, R13, 0x8, R14 ;  /* 0x000000080d0c7825 */ /* 0x000fca00078e020e */
[----:B------:R3:W-:Y:S02]  /*0a50*/  STG.E.64 desc[UR6][R12.64], RZ ;  /* 0x000000ff0c007986 */ /* 0x0007e4000c101b06 */
.L_x_8:
[----:B-1-3--:R-:W-:-:S04]  /*0a60*/  @P2 IMAD R13, R19, R16, R24 ;  /* 0x00000010130d2224 */ /* 0x00afc800078e0218 */
[----:B--2---:R-:W-:-:S05]  /*0a70*/  @P2 IMAD.WIDE R10, R13, 0x8, R10 ;  /* 0x000000080d0a2825 */ /* 0x004fca00078e020a */
[----:B------:R2:W-:Y:S02]  /*0a80*/  @P2 STG.E.64 desc[UR8][R10.64], RZ ;  /* 0x000000ff0a002986 */ /* 0x0005e4000c101b08 */
.L_x_6:
[----:B------:R-:W-:Y:S05]  /*0a90*/  @!P0 BRA `(.L_x_9) ;  /* 0xfffffff800888947 */ /* 0x000fea000383ffff */
.L_x_2:
[----:B------:R-:W-:Y:S05]  /*0aa0*/  BSYNC.RECONVERGENT B0 ;  /* 0x0000000000007941 */ /* 0x000fea0003800200 */
.L_x_1:
[----:B------:R-:W3:Y:S01]  /*0ab0*/  LDC R5, c[0x0][0x388] ;  /* 0x0000e200ff057b82 */ /* 0x000ee20000000800 */
[----:B------:R-:W4:Y:S02]  /*0ac0*/  LDCU.64 UR4, c[0x0][0x398] ;  /* 0x00007300ff0477ac */ /* 0x000f240008000a00 */
[----:B----4-:R-:W-:-:S04]  /*0ad0*/  IADD3 R24, P1, PT, R4, UR4, RZ ;  /* 0x0000000404187c10 */ /* 0x010fc8000ff3e0ff */
[----:B------:R-:W-:Y:S02]  /*0ae0*/  LEA.HI.X.SX32 R25, R4, UR5, 0x1, P1 ;  /* 0x0000000504197c11 */ /* 0x000fe400088f0eff */
[----:B---3--:R-:W-:-:S04]  /*0af0*/  ISETP.GE.AND P0, PT, R2, R5, PT ;  /* 0x000000050200720c */ /* 0x008fc80003f06270 */
[----:B------:R-:W-:-:S13]  /*0b00*/  ISETP.LT.OR P0, PT, R3, 0x1, P0 ;  /* 0x000000010300780c */ /* 0x000fda0000701670 */
[----:B------:R-:W-:Y:S05]  /*0b10*/  @P0 EXIT ;  /* 0x000000000000094d */ /* 0x000fea0003800000 */
[----:B------:R-:W-:Y:S01]  /*0b20*/  VIADD R3, R2, 0x1 ;  /* 0x0000000102037836 */ /* 0x000fe20000000000 */
[----:B------:R-:W-:Y:S02]  /*0b30*/  VIMNMX R0, PT, PT, R0, R5, PT ;  /* 0x0000000500007248 */ /* 0x000fe40003fe0100 */
[----:B------:R-:W-:Y:S02]  /*0b40*/  R2UR UR4, R28 ;  /* 0x000000001c0472ca */ /* 0x000fe400000e0000 */
[----:B------:R-:W-:Y:S02]  /*0b50*/  R2UR UR5, R29 ;  /* 0x000000001d0572ca */ /* 0x000fe400000e0000 */
[----:B------:R-:W-:Y:S01]  /*0b60*/  ISETP.GE.AND P0, PT, R3, R0, PT ;  /* 0x000000000300720c */ /* 0x000fe20003f06270 */
[----:B------:R-:W-:Y:S01]  /*0b70*/  BSSY.RECONVERGENT B8, `(.L_x_10) ;  /* 0x00000da000087945 */ /* 0x000fe20003800200 */
[----:B------:R-:W-:Y:S02]  /*0b80*/  VIMNMX R0, PT, PT, R0, R3, !PT ;  /* 0x0000000300007248 */ /* 0x000fe40007fe0100 */
[----:B------:R-:W-:-:S02]  /*0b90*/  CS2R R22, SRZ ;  /* 0x0000000000167805 */ /* 0x000fc4000001ff00 */
[----:B------:R-:W-:-:S05]  /*0ba0*/  LOP3.LUT R19, R0, 0x1, RZ, 0xc0, !PT ;  /* 0x0000000100137812 */ /* 0x000fca00078ec0ff */
[----:B------:R3:W5:Y:S02]  /*0bb0*/  LDG.E.U8 R24, desc[UR4][R24.64] ;  /* 0x0000000418187981 */ /* 0x000764000c1e1100 */
[----:B------:R-:W-:Y:S05]  /*0bc0*/  @P0 BRA `(.L_x_11) ;  /* 0x0000000c00500947 */ /* 0x000fea0003800000 */
[----:B------:R-:W-:Y:S01]  /*0bd0*/  BSSY.RECONVERGENT B7, `(.L_x_12) ;  /* 0x00000d2000077945 */ /* 0x000fe20003800200 */
[----:B------:R-:W-:Y:S01]  /*0be0*/  IADD3 R18, PT, PT, -R0, R2, R19 ;  /* 0x0000000200127210 */ /* 0x000fe20007ffe113 */
[----:B------:R-:W-:Y:S01]  /*0bf0*/  IMAD.MOV.U32 R2, RZ, RZ, R3 ;  /* 0x000000ffff027224 */ /* 0x000fe200078e0003 */
[----:B------:R-:W-:-:S07]  /*0c00*/  CS2R R22, SRZ ;  /* 0x0000000000167805 */ /* 0x000fce000001ff00 */
.L_x_28:
[----:B-----5:R-:W-:Y:S01]  /*0c10*/  PRMT R0, R24, 0x8880, RZ ;  /* 0x0000888018007816 */ /* 0x020fe200000000ff */
[----:B------:R-:W-:Y:S01]  /*0c20*/  VIADD R18, R18, 0x2 ;  /* 0x0000000212127836 */ /* 0x000fe20000000000 */
[----:B------:R-:W-:Y:S01]  /*0c30*/  PRMT R26, R24, 0x8880, RZ ;  /* 0x00008880181a7816 */ /* 0x000fe200000000ff */
[----:B------:R-:W-:Y:S01]  /*0c40*/  BSSY.RECONVERGENT B6, `(.L_x_13) ;  /* 0x0000017000067945 */ /* 0x000fe20003800200 */
[----:B------:R-:W-:Y:S01]  /*0c50*/  ISETP.GT.AND P0, PT, R0, -0x2, PT ;  /* 0xfffffffe0000780c */ /* 0x000fe20003f04270 */
[----:B-1----:R-:W-:Y:S01]  /*0c60*/  VIADD R17, R2, 0xffffffff ;  /* 0xffffffff02117836 */ /* 0x002fe20000000000 */
[----:B------:R-:W-:Y:S02]  /*0c70*/  ISETP.NE.AND P1, PT, R18, RZ, PT ;  /* 0x000000ff1200720c */ /* 0x000fe40003f25270 */
[----:B------:R-:W-:Y:S02]  /*0c80*/  PRMT R26, R26, 0x7710, RZ ;  /* 0x000077101a1a7816 */ /* 0x000fe400000000ff */
[----:B---3--:R-:W-:-:S07]  /*0c90*/  P2R R25, PR, RZ, 0x2 ;  /* 0x00000002ff197803 */ /* 0x008fce0000000000 */
[----:B------:R-:W-:Y:S05]  /*0ca0*/  @P0 BRA `(.L_x_14) ;  /* 0x0000000000400947 */ /* 0x000fea0003800000 */
[----:B------:R-:W-:Y:S01]  /*0cb0*/  MOV R14, 0x0 ;  /* 0x00000000000e7802 */ /* 0x000fe20000000f00 */
[----:B------:R-:W1:Y:S01]  /*0cc0*/  LDCU.64 UR4, c[0x4][0x20] ;  /* 0x01000400ff0477ac */ /* 0x000e620008000a00 */
[----:B------:R-:W-:Y:S02]  /*0cd0*/  IMAD.MOV.U32 R8, RZ, RZ, 0x19 ;  /* 0x00000019ff087424 */ /* 0x000fe400078e00ff */
[----:B------:R-:W-:Y:S01]  /*0ce0*/  IMAD.MOV.U32 R12, RZ, RZ, 0x1 ;  /* 0x00000001ff0c7424 */ /* 0x000fe200078e00ff */
[----:B------:R-:W3:Y:S01]  /*0cf0*/  LDCU.64 UR6, c[0x4][0x18] ;  /* 0x01000300ff0677ac */ /* 0x000ee20008000a00 */
[----:B------:R-:W4:Y:S01]  /*0d00*/  LDC.64 R14, c[0x4][R14] ;  /* 0x010000000e0e7b82 */ /* 0x000f220000000a00 */
[----:B------:R-:W-:Y:S01]  /*0d10*/  IMAD.MOV.U32 R13, RZ, RZ, RZ ;  /* 0x000000ffff0d7224 */ /* 0x000fe200078e00ff */
[----:B------:R-:W2:Y:S01]  /*0d20*/  LDCU.64 UR8, c[0x4][0x8] ;  /* 0x01000100ff0877ac */ /* 0x000ea20008000a00 */
[----:B-1----:R-:W-:Y:S02]  /*0d30*/  IMAD.U32 R4, RZ, RZ, UR4 ;  /* 0x00000004ff047e24 */ /* 0x002fe4000f8e00ff */
[----:B------:R-:W-:-:S02]  /*0d40*/  IMAD.U32 R5, RZ, RZ, UR5 ;  /* 0x00000005ff057e24 */ /* 0x000fc4000f8e00ff */
[----:B---3--:R-:W-:Y:S02]  /*0d50*/  IMAD.U32 R6, RZ, RZ, UR6 ;  /* 0x00000006ff067e24 */ /* 0x008fe4000f8e00ff */
[----:B------:R-:W-:Y:S02]  /*0d60*/  IMAD.U32 R7, RZ, RZ, UR7 ;  /* 0x00000007ff077e24 */ /* 0x000fe4000f8e00ff */
[----:B--2---:R-:W-:Y:S02]  /*0d70*/  IMAD.U32 R10, RZ, RZ, UR8 ;  /* 0x00000008ff0a7e24 */ /* 0x004fe4000f8e00ff */
[----:B------:R-:W-:-:S07]  /*0d80*/  IMAD.U32 R11, RZ, RZ, UR9 ;  /* 0x00000009ff0b7e24 */ /* 0x000fce000f8e00ff */
[----:B------:R-:W-:-:S07]  /*0d90*/  LEPC R20, `(.L_x_14) ;  /* 0x000000001014794e */ /* 0x000fce0000000000 */
[----:B0---4-:R-:W-:Y:S05]  /*0da0*/  CALL.ABS.NOINC R14 ;  /* 0x000000000e007343 */ /* 0x011fea0003c00000 */
.L_x_14:
[----:B------:R-:W-:Y:S05]  /*0db0*/  BSYNC.RECONVERGENT B6 ;  /* 0x0000000000067941 */ /* 0x000fea0003800200 */
.L_x_13:
[----:B------:R-:W-:-:S04]  /*0dc0*/  SHF.R.S32.HI R6, RZ, 0x1f, R17 ;  /* 0x0000001fff067819 */ /* 0x000fc80000011411 */
[----:B------:R-:W-:-:S04]  /*0dd0*/  LEA.HI R6, R6, R17, RZ, 0x6 ;  /* 0x0000001106067211 */ /* 0x000fc800078f30ff */
[----:B------:R-:W-:-:S05]  /*0de0*/  LOP3.LUT R0, R6, 0xffffffc0, RZ, 0xc0, !PT ;  /* 0xffffffc006007812 */ /* 0x000fca00078ec0ff */
[----:B------:R-:W-:-:S05]  /*0df0*/  IMAD.IADD R7, R17, 0x1, -R0 ;  /* 0x0000000111077824 */ /* 0x000fca00078e0a00 */
[----:B------:R-:W-:-:S13]  /*0e00*/  ISETP.NE.AND P0, PT, R7, RZ, PT ;  /* 0x000000ff0700720c */ /* 0x000fda0003f05270 */
[----:B------:R-:W1:Y:S01]  /*0e10*/  @!P0 LDC.64 R4, c[0x0][0x390] ;  /* 0x0000e400ff048b82 */ /* 0x000e620000000a00 */
[----:B------:R-:W-:Y:S02]  /*0e20*/  @!P0 R2UR UR4, R28 ;  /* 0x000000001c0482ca */ /* 0x000fe400000e0000 */
[----:B------:R-:W-:Y:S02]  /*0e30*/  @!P0 R2UR UR5, R29 ;  /* 0x000000001d0582ca */ /* 0x000fe400000e0000 */
[----:B------:R-:W-:-:S05]  /*0e40*/  @!P0 SHF.R.S32.HI R3, RZ, 0x6, R6 ;  /* 0x00000006ff038819 */ /* 0x000fca0000011406 */
[----:B-1----:R-:W-:-:S06]  /*0e50*/  @!P0 IMAD.WIDE R4, R3, 0x8, R4 ;  /* 0x0000000803048825 */ /* 0x002fcc00078e0204 */
[----:B------:R-:W3:Y:S01]  /*0e60*/  @!P0 LDG.E.64 R22, desc[UR4][R4.64] ;  /* 0x0000000404168981 */ /* 0x000ee2000c1e1b00 */
[----:B------:R-:W-:Y:S01]  /*0e70*/  IMAD.MOV.U32 R0, RZ, RZ, 0x1 ;  /* 0x00000001ff007424 */ /* 0x000fe200078e00ff */
[C---:B------:R-:W-:Y:S01]  /*0e80*/  IADD3 R16, P1, PT, R17.reuse, UR36, RZ ;  /* 0x0000002411107c10 */ /* 0x040fe2000ff3e0ff */
[----:B------:R-:W-:Y:S03]  /*0e90*/  BSSY.RECONVERGENT B0, `(.L_x_15) ;  /* 0x0000043000007945 */ /* 0x000fe60003800200 */
[CC--:B------:R-:W-:Y:S02]  /*0ea0*/  SHF.L.U32 R3, R0.reuse, R7.reuse, RZ ;  /* 0x0000000700037219 */ /* 0x0c0fe400000006ff */
[----:B------:R-:W-:Y:S02]  /*0eb0*/  SHF.L.U64.HI R0, R0, R7, RZ ;  /* 0x0000000700007219 */ /* 0x000fe400000102ff */
[----:B------:R-:W-:-:S02]  /*0ec0*/  LEA.HI.X.SX32 R17, R17, UR37, 0x1, P1 ;  /* 0x0000002511117c11 */ /* 0x000fc400088f0eff */
[----:B---3--:R-:W-:-:S04]  /*0ed0*/  LOP3.LUT P0, RZ, R22, R3, RZ, 0xc0, !PT ;  /* 0x0000000316ff7212 */ /* 0x008fc8000780c0ff */
[----:B------:R-:W-:-:S13]  /*0ee0*/  LOP3.LUT P0, RZ, R23, R0, RZ, 0xc0, P0 ;  /* 0x0000000017ff7212 */ /* 0x000fda000000c0ff */
[----:B------:R-:W-:Y:S05]  /*0ef0*/  @P0 BRA `(.L_x_16) ;  /* 0x0000000000f00947 */ /* 0x000fea0003800000 */
[----:B------:R-:W-:Y:S01]  /*0f00*/  R2UR UR4, R28 ;  /* 0x000000001c0472ca */ /* 0x000fe200000e0000 */
[----:B------:R-:W1:Y:S01]  /*0f10*/  LDC.64 R4, c[0x0][0x3a0] ;  /* 0x0000e800ff047b82 */ /* 0x000e620000000a00 */
[----:B------:R-:W-:-:S13]  /*0f20*/  R2UR UR5, R29 ;  /* 0x000000001d0572ca */ /* 0x000fda00000e0000 */
[----:B------:R-:W3:Y:S02]  /*0f30*/  LDG.E.U8 R8, desc[UR4][R16.64] ;  /* 0x0000000410087981 */ /* 0x000ee4000c1e1100 */
[----:B---3--:R-:W-:-:S04]  /*0f40*/  LOP3.LUT R7, R8, 0xdf, RZ, 0xc0, !PT ;  /* 0x000000df08077812 */ /* 0x008fc800078ec0ff */
[----:B------:R-:W-:-:S13]  /*0f50*/  ISETP.NE.AND P0, PT, R7, 0x5d, PT ;  /* 0x0000005d0700780c */ /* 0x000fda0003f05270 */
[----:B-1----:R-:W-:Y:S05]  /*0f60*/  @!P0 BRA `(.L_x_17) ;  /* 0x0000000000948947 */ /* 0x002fea0003800000 */
[----:B------:R-:W-:-:S13]  /*0f70*/  ISETP.NE.AND P0, PT, R7, 0x5b, PT ;  /* 0x0000005b0700780c */ /* 0x000fda0003f05270 */
[----:B------:R-:W-:Y:S05]  /*0f80*/  @P0 BRA `(.L_x_18) ;  /* 0x00000000003c0947 */ /* 0x000fea0003800000 */
[----:B------:R-:W-:-:S05]  /*0f90*/  VIADD R24, R24, 0x1 ;  /* 0x0000000118187836 */ /* 0x000fca0000000000 */
[----:B------:R-:W-:-:S04]  /*0fa0*/  LOP3.LUT R7, R24, 0xffff, RZ, 0xc0, !PT ;  /* 0x0000ffff18077812 */ /* 0x000fc800078ec0ff */
[----:B------:R-:W-:-:S04]  /*0fb0*/  PRMT R7, R7, 0x8880, RZ ;  /* 0x0000888007077816 */ /* 0x000fc800000000ff */
[----:B------:R-:W-:-:S13]  /*0fc0*/  ISETP.GE.AND P0, PT, R7, UR39, PT ;  /* 0x0000002707007c0c */ /* 0x000fda000bf06270 */
[----:B------:R-:W-:Y:S05]  /*0fd0*/  @P0 BRA `(.L_x_16) ;  /* 0x0000000000b80947 */ /* 0x000fea0003800000 */
[----:B------:R-:W-:Y:S02]  /*0fe0*/  SHF.R.S32.HI R6, RZ, 0x6, R6 ;  /* 0x00000006ff067819 */ /* 0x000fe40000011406 */
[----:B------:R-:W-:Y:S02]  /*0ff0*/  R2UR UR4, R28 ;  /* 0x000000001c0472ca */ /* 0x000fe400000e0000 */
[----:B------:R-:W-:Y:S01]  /*1000*/  R2UR UR5, R29 ;  /* 0x000000001d0572ca */ /* 0x000fe200000e0000 */
[----:B------:R-:W-:-:S04]  /*1010*/  IMAD R7, R7, UR38, R6 ;  /* 0x0000002607077c24 */ /* 0x000fc8000f8e0206 */
[----:B------:R-:W-:-:S08]  /*1020*/  IMAD.WIDE R4, R7, 0x8, R4 ;  /* 0x0000000807047825 */ /* 0x000fd000078e0204 */
[----:B------:R-:W3:Y:S02]  /*1030*/  LDG.E.64 R6, desc[UR4][R4.64] ;  /* 0x0000000404067981 */ /* 0x000ee4000c1e1b00 */
[----:B---3--:R-:W-:Y:S02]  /*1040*/  LOP3.LUT R6, R6, R3, RZ, 0xfc, !PT ;  /* 0x0000000306067212 */ /* 0x008fe400078efcff */
[----:B------:R-:W-:-:S05]  /*1050*/  LOP3.LUT R7, R7, R0, RZ, 0xfc, !PT ;  /* 0x0000000007077212 */ /* 0x000fca00078efcff */
[----:B------:R3:W-:Y:S01]  /*1060*/  STG.E.64 desc[UR4][R4.64], R6 ;  /* 0x0000000604007986 */ /* 0x0007e2000c101b04 */
[----:B------:R-:W-:Y:S05]  /*1070*/  BRA `(.L_x_16) ;  /* 0x0000000000907947 */ /* 0x000fea0003800000 */
.L_x_18:
[C---:B------:R-:W-:Y:S02]  /*1080*/  ISETP.NE.AND P0, PT, R8.reuse, 0x2c, PT ;  /* 0x0000002c0800780c */ /* 0x040fe40003f05270 */
[----:B------:R-:W-:-:S13]  /*1090*/  ISETP.NE.AND P1, PT, R8, 0x3a, PT ;  /* 0x0000003a0800780c */ /* 0x000fda0003f25270 */
[----:B------:R-:W-:Y:S05]  /*10a0*/  @P0 BRA P1, `(.L_x_16) ;  /* 0x0000000000840947 */ /* 0x000fea0000800000 */
[----:B------:R-:W-:Y:S02]  /*10b0*/  LOP3.LUT R9, R24, 0xffff, RZ, 0xc0, !PT ;  /* 0x0000ffff18097812 */ /* 0x000fe400078ec0ff */
[----:B------:R-:W-:Y:S02]  /*10c0*/  PRMT R8, R26, 0x9910, RZ ;  /* 0x000099101a087816 */ /* 0x000fe400000000ff */
[----:B------:R-:W-:-:S04]  /*10d0*/  PRMT R7, R9, 0x8880, RZ ;  /* 0x0000888009077816 */ /* 0x000fc800000000ff */
[----:B------:R-:W-:-:S04]  /*10e0*/  ISETP.GE.AND P0, PT, R7, UR39, PT ;  /* 0x0000002707007c0c */ /* 0x000fc8000bf06270 */
[----:B------:R-:W-:-:S13]  /*10f0*/  ISETP.LT.OR P0, PT, R8, RZ, P0 ;  /* 0x000000ff0800720c */ /* 0x000fda0000701670 */
[----:B------:R-:W-:Y:S05]  /*1100*/  @P0 BRA `(.L_x_16) ;  /* 0x00000000006c0947 */ /* 0x000fea0003800000 */
[----:B------:R-:W-:Y:S02]  /*1110*/  LOP3.LUT R7, R9, 0xff, RZ, 0xc0, !PT ;  /* 0x000000ff09077812 */ /* 0x000fe400078ec0ff */
        /* <DEDUP_REMOVED lines=10> */
.L_x_17:
[C---:B------:R-:W-:Y:S01]  /*11c0*/  LOP3.LUT R7, R24.reuse, 0xffff, RZ, 0xc0, !PT ;  /* 0x0000ffff18077812 */ /* 0x040fe200078ec0ff */
[----:B------:R-:W-:Y:S01]  /*11d0*/  BSSY.RECONVERGENT B1, `(.L_x_16) ;  /* 0x000000e000017945 */ /* 0x000fe20003800200 */
[----:B------:R-:W-:Y:S02]  /*11e0*/  VIADD R24, R24, 0xffffffff ;  /* 0xffffffff18187836 */ /* 0x000fe40000000000 */
        /* <DEDUP_REMOVED lines=11> */
[----:B------:R1:W-:Y:S02]  /*12a0*/  STG.E.64 desc[UR4][R4.64], R6 ;  /* 0x0000000604007986 */ /* 0x0003e4000c101b04 */
.L_x_19:
[----:B------:R-:W-:Y:S05]  /*12b0*/  BSYNC.RECONVERGENT B1 ;  /* 0x0000000000017941 */ /* 0x000fea0003800200 */
.L_x_16:
[----:B------:R-:W-:Y:S05]  /*12c0*/  BSYNC.RECONVERGENT B0 ;  /* 0x0000000000007941 */ /* 0x000fea0003800200 */
.L_x_15:
[C---:B------:R-:W-:Y:S01]  /*12d0*/  PRMT R0, R24.reuse, 0x8880, RZ ;  /* 0x0000888018007816 */ /* 0x040fe200000000ff */
[----:B------:R-:W-:Y:S01]  /*12e0*/  BSSY.RECONVERGENT B6, `(.L_x_20) ;  /* 0x0000015000067945 */ /* 0x000fe20003800200 */
[----:B------:R-:W-:Y:S02]  /*12f0*/  PRMT R26, R24, 0x8880, RZ ;  /* 0x00008880181a7816 */ /* 0x000fe400000000ff */
[----:B------:R-:W-:Y:S02]  /*1300*/  ISETP.GT.AND P0, PT, R0, -0x2, PT ;  /* 0xfffffffe0000780c */ /* 0x000fe40003f04270 */
[----:B------:R-:W-:-:S11]  /*1310*/  PRMT R26, R26, 0x7710, RZ ;  /* 0x000077101a1a7816 */ /* 0x000fd600000000ff */
[----:B------:R-:W-:Y:S05]  /*1320*/  @P0 BRA `(.L_x_21) ;  /* 0x0000000000400947 */ /* 0x000fea0003800000 */
[----:B------:R-:W-:Y:S01]  /*1330*/  MOV R14, 0x0 ;  /* 0x00000000000e7802 */ /* 0x000fe20000000f00 */
[----:B------:R-:W1:Y:S01]  /*1340*/  LDCU.64 UR4, c[0x4][0x20] ;  /* 0x01000400ff0477ac */ /* 0x000e620008000a00 */
[----:B------:R-:W-:Y:S02]  /*1350*/  IMAD.MOV.U32 R8, RZ, RZ, 0x19 ;  /* 0x00000019ff087424 */ /* 0x000fe400078e00ff */
[----:B------:R-:W-:Y:S01]  /*1360*/  IMAD.MOV.U32 R12, RZ, RZ, 0x1 ;  /* 0x00000001ff0c7424 */ /* 0x000fe200078e00ff */
[----:B------:R-:W4:Y:S01]  /*1370*/  LDCU.64 UR6, c[0x4][0x18] ;  /* 0x01000300ff0677ac */ /* 0x000f220008000a00 */
[----:B------:R-:W0:Y:S01]  /*1380*/  LDC.64 R14, c[0x4][R14] ;  /* 0x010000000e0e7b82 */ /* 0x000e220000000a00 */
[----:B------:R-:W-:Y:S01]  /*1390*/  IMAD.MOV.U32 R13, RZ, RZ, RZ ;  /* 0x000000ffff0d7224 */ /* 0x000fe200078e00ff */
[----:B------:R-:W2:Y:S01]  /*13a0*/  LDCU.64 UR8, c[0x4][0x8] ;  /* 0x01000100ff0877ac */ /* 0x000ea20008000a00 */
[----:B-1-3--:R-:W-:Y:S02]  /*13b0*/  IMAD.U32 R4, RZ, RZ, UR4 ;  /* 0x00000004ff047e24 */ /* 0x00afe4000f8e00ff */
[----:B------:R-:W-:-:S02]  /*13c0*/  IMAD.U32 R5, RZ, RZ, UR5 ;  /* 0x00000005ff057e24 */ /* 0x000fc4000f8e00ff */
[----:B----4-:R-:W-:Y:S02]  /*13d0*/  IMAD.U32 R6, RZ, RZ, UR6 ;  /* 0x00000006ff067e24 */ /* 0x010fe4000f8e00ff */
[----:B------:R-:W-:Y:S02]  /*13e0*/  IMAD.U32 R7, RZ, RZ, UR7 ;  /* 0x00000007ff077e24 */ /* 0x000fe4000f8e00ff */
[----:B--2---:R-:W-:Y:S02]  /*13f0*/  IMAD.U32 R10, RZ, RZ, UR8 ;  /* 0x00000008ff0a7e24 */ /* 0x004fe4000f8e00ff */
[----:B------:R-:W-:-:S07]  /*1400*/  IMAD.U32 R11, RZ, RZ, UR9 ;  /* 0x00000009ff0b7e24 */ /* 0x000fce000f8e00ff */
[----:B------:R-:W-:-:S07]  /*1410*/  LEPC R20, `(.L_x_21) ;  /* 0x000000001014794e */ /* 0x000fce0000000000 */
[----:B0-----:R-:W-:Y:S05]  /*1420*/  CALL.ABS.NOINC R14 ;  /* 0x000000000e007343 */ /* 0x001fea0003c00000 */
.L_x_21:
[----:B------:R-:W-:Y:S05]  /*1430*/  BSYNC.RECONVERGENT B6 ;  /* 0x0000000000067941 */ /* 0x000fea0003800200 */
.L_x_20:
[----:B------:R-:W-:Y:S01]  /*1440*/  SHF.R.S32.HI R3, RZ, 0x1f, R2 ;  /* 0x0000001fff037819 */ /* 0x000fe20000011402 */
[----:B-1-3--:R-:W-:Y:S01]  /*1450*/  IMAD.MOV.U32 R5, RZ, RZ, 0x1 ;  /* 0x00000001ff057424 */ /* 0x00afe200078e00ff */
[----:B------:R-:W-:Y:S02]  /*1460*/  BSSY.RECONVERGENT B0, `(.L_x_22) ;  /* 0x0000045000007945 */ /* 0x000fe40003800200 */
[----:B------:R-:W-:-:S04]  /*1470*/  LEA.HI R6, R3, R2, RZ, 0x6 ;  /* 0x0000000203067211 */ /* 0x000fc800078f30ff */
[----:B------:R-:W-:-:S05]  /*1480*/  LOP3.LUT R3, R6, 0xffffffc0, RZ, 0xc0, !PT ;  /* 0xffffffc006037812 */ /* 0x000fca00078ec0ff */
[----:B------:R-:W-:-:S05]  /*1490*/  IMAD.IADD R0, R2, 0x1, -R3 ;  /* 0x0000000102007824 */ /* 0x000fca00078e0a03 */
[CC--:B------:R-:W-:Y:S02]  /*14a0*/  SHF.L.U32 R3, R5.reuse, R0.reuse, RZ ;  /* 0x0000000005037219 */ /* 0x0c0fe400000006ff */
[----:B------:R-:W-:Y:S02]  /*14b0*/  SHF.L.U64.HI R0, R5, R0, RZ ;  /* 0x0000000005007219 */ /* 0x000fe400000102ff */
[----:B------:R-:W-:-:S04]  /*14c0*/  LOP3.LUT P0, RZ, R22, R3, RZ, 0xc0, !PT ;  /* 0x0000000316ff7212 */ /* 0x000fc8000780c0ff */
        /* <DEDUP_REMOVED lines=26> */
.L_x_27:
[----:B------:R-:W-:Y:S05]  /*1670*/  BSYNC.RECONVERGENT B1 ;  /* 0x0000000000017941 */ /* 0x000fea0003800200 */
.L_x_26:
[----:B------:R-:W-:Y:S05]  /*1680*/  BRA `(.L_x_23) ;  /* 0x0000000000887947 */ /* 0x000fea0003800000 */
.L_x_25:
        /* <DEDUP_REMOVED lines=20> */
.L_x_24:
        /* <DEDUP_REMOVED lines=14> */
.L_x_23:
[----:B------:R-:W-:Y:S05]  /*18b0*/  BSYNC.RECONVERGENT B0 ;  /* 0x0000000000007941 */ /* 0x000fea0003800200 */
.L_x_22:
[----:B------:R-:W-:Y:S01]  /*18c0*/  ISETP.NE.AND P0, PT, R25, RZ, PT ;  /* 0x000000ff1900720c */ /* 0x000fe20003f05270 */
[----:B------:R-:W-:-:S12]  /*18d0*/  VIADD R2, R2, 0x2 ;  /* 0x0000000202027836 */ /* 0x000fd80000000000 */
[----:B------:R-:W-:Y:S05]  /*18e0*/  @P0 BRA `(.L_x_28) ;  /* 0xfffffff000c80947 */ /* 0x000fea000383ffff */
[----:B------:R-:W-:Y:S05]  /*18f0*/  BSYNC.RECONVERGENT B7 ;  /* 0x0000000000077941 */ /* 0x000fea0003800200 */
.L_x_12:
[----:B------:R-:W-:-:S07]  /*1900*/  VIADD R2, R2, 0xffffffff ;  /* 0xffffffff02027836 */ /* 0x000fce0000000000 */
.L_x_11:
[----:B------:R-:W-:Y:S05]  /*1910*/  BSYNC.RECONVERGENT B8 ;  /* 0x0000000000087941 */ /* 0x000fea0003800200 */
.L_x_10:
[----:B------:R-:W-:-:S13]  /*1920*/  ISETP.NE.AND P0, PT, R19, RZ, PT ;  /* 0x000000ff1300720c */ /* 0x000fda0003f05270 */
[----:B------:R-:W-:Y:S05]  /*1930*/  @!P0 EXIT ;  /* 0x000000000000894d */ /* 0x000fea0003800000 */
[----:B-----5:R-:W-:Y:S01]  /*1940*/  PRMT R0, R24, 0x8880, RZ ;  /* 0x0000888018007816 */ /* 0x020fe200000000ff */
[----:B------:R-:W-:Y:S03]  /*1950*/  BSSY.RECONVERGENT B6, `(.L_x_29) ;  /* 0x0000013000067945 */ /* 0x000fe60003800200 */
[----:B------:R-:W-:-:S13]  /*1960*/  ISETP.GT.AND P0, PT, R0, -0x2, PT ;  /* 0xfffffffe0000780c */ /* 0x000fda0003f04270 */
[----:B------:R-:W-:Y:S05]  /*1970*/  @P0 BRA `(.L_x_30) ;  /* 0x0000000000400947 */ /* 0x000fea0003800000 */
[----:B-1----:R-:W-:Y:S01]  /*1980*/  MOV R14, 0x0 ;  /* 0x00000000000e7802 */ /* 0x002fe20000000f00 */
[----:B------:R-:W3:Y:S01]  /*1990*/  LDCU.64 UR4, c[0x4][0x20] ;  /* 0x01000400ff0477ac */ /* 0x000ee20008000a00 */
[----:B------:R-:W-:Y:S02]  /*19a0*/  IMAD.MOV.U32 R8, RZ, RZ, 0x19 ;  /* 0x00000019ff087424 */ /* 0x000fe400078e00ff */
[----:B------:R-:W-:Y:S01]  /*19b0*/  IMAD.MOV.U32 R12, RZ, RZ, 0x1 ;  /* 0x00000001ff0c7424 */ /* 0x000fe200078e00ff */
[----:B------:R-:W1:Y:S01]  /*19c0*/  LDCU.64 UR6, c[0x4][0x18] ;  /* 0x01000300ff0677ac */ /* 0x000e620008000a00 */
[----:B------:R-:W4:Y:S01]  /*19d0*/  LDC.64 R14, c[0x4][R14] ;  /* 0x010000000e0e7b82 */ /* 0x000f220000000a00 */
[----:B------:R-:W-:Y:S01]  /*19e0*/  IMAD.MOV.U32 R13, RZ, RZ, RZ ;  /* 0x000000ffff0d7224 */ /* 0x000fe200078e00ff */
[----:B------:R-:W2:Y:S01]  /*19f0*/  LDCU.64 UR8, c[0x4][0x8] ;  /* 0x01000100ff0877ac */ /* 0x000ea20008000a00 */
[----:B---3--:R-:W-:Y:S02]  /*1a00*/  IMAD.U32 R4, RZ, RZ, UR4 ;  /* 0x00000004ff047e24 */ /* 0x008fe4000f8e00ff */
[----:B------:R-:W-:-:S02]  /*1a10*/  IMAD.U32 R5, RZ, RZ, UR5 ;  /* 0x00000005ff057e24 */ /* 0x000fc4000f8e00ff */
[----:B-1----:R-:W-:Y:S02]  /*1a20*/  IMAD.U32 R6, RZ, RZ, UR6 ;  /* 0x00000006ff067e24 */ /* 0x002fe4000f8e00ff */
[----:B------:R-:W-:Y:S02]  /*1a30*/  IMAD.U32 R7, RZ, RZ, UR7 ;  /* 0x00000007ff077e24 */ /* 0x000fe4000f8e00ff */
[----:B--2---:R-:W-:Y:S02]  /*1a40*/  IMAD.U32 R10, RZ, RZ, UR8 ;  /* 0x00000008ff0a7e24 */ /* 0x004fe4000f8e00ff */
[----:B------:R-:W-:-:S07]  /*1a50*/  IMAD.U32 R11, RZ, RZ, UR9 ;  /* 0x00000009ff0b7e24 */ /* 0x000fce000f8e00ff */
[----:B------:R-:W-:-:S07]  /*1a60*/  LEPC R20, `(.L_x_30) ;  /* 0x000000001014794e */ /* 0x000fce0000000000 */
[----:B0---4-:R-:W-:Y:S05]  /*1a70*/  CALL.ABS.NOINC R14 ;  /* 0x000000000e007343 */ /* 0x011fea0003c00000 */
.L_x_30:
[----:B------:R-:W-:Y:S05]  /*1a80*/  BSYNC.RECONVERGENT B6 ;  /* 0x0000000000067941 */ /* 0x000fea0003800200 */
.L_x_29:
[----:B------:R-:W-:Y:S01]  /*1a90*/  SHF.R.S32.HI R3, RZ, 0x1f, R2 ;  /* 0x0000001fff037819 */ /* 0x000fe20000011402 */
[----:B-1-3--:R-:W-:Y:S01]  /*1aa0*/  IMAD.MOV.U32 R6, RZ, RZ, 0x1 ;  /* 0x00000001ff067424 */ /* 0x00afe200078e00ff */
[----:B------:R-:W-:Y:S02]  /*1ab0*/  BSSY.RECONVERGENT B0, `(.L_x_31) ;  /* 0x000000e000007945 */ /* 0x000fe40003800200 */
[----:B------:R-:W-:-:S04]  /*1ac0*/  LEA.HI R4, R3, R2, RZ, 0x6 ;  /* 0x0000000203047211 */ /* 0x000fc800078f30ff */
[----:B------:R-:W-:-:S05]  /*1ad0*/  LOP3.LUT R3, R4, 0xffffffc0, RZ, 0xc0, !PT ;  /* 0xffffffc004037812 */ /* 0x000fca00078ec0ff */
[----:B------:R-:W-:-:S05]  /*1ae0*/  IMAD.IADD R3, R2, 0x1, -R3 ;  /* 0x0000000102037824 */ /* 0x000fca00078e0a03 */
[----:B------:R-:W-:Y:S02]  /*1af0*/  ISETP.NE.AND P0, PT, R3, RZ, PT ;  /* 0x000000ff0300720c */ /* 0x000fe40003f05270 */
[CC--:B------:R-:W-:Y:S02]  /*1b00*/  SHF.L.U64.HI R0, R6.reuse, R3.reuse, RZ ;  /* 0x0000000306007219 */ /* 0x0c0fe400000102ff */
[----:B------:R-:W-:-:S09]  /*1b10*/  SHF.L.U32 R3, R6, R3, RZ ;  /* 0x0000000306037219 */ /* 0x000fd200000006ff */
[----:B------:R-:W-:Y:S05]  /*1b20*/  @P0 BRA `(.L_x_32) ;  /* 0x0000000000180947 */ /* 0x000fea0003800000 */
[----:B------:R-:W1:Y:S01]  /*1b30*/  LDC.64 R22, c[0x0][0x390] ;  /* 0x0000e400ff167b82 */ /* 0x000e620000000a00 */
[----:B------:R-:W-:Y:S02]  /*1b40*/  R2UR UR4, R28 ;  /* 0x000000001c0472ca */ /* 0x000fe400000e0000 */
[----:B------:R-:W-:Y:S02]  /*1b50*/  R2UR UR5, R29 ;  /* 0x000000001d0572ca */ /* 0x000fe400000e0000 */
[----:B------:R-:W-:-:S05]  /*1b60*/  SHF.R.S32.HI R5, RZ, 0x6, R4 ;  /* 0x00000006ff057819 */ /* 0x000fca0000011404 */
[----:B-1----:R-:W-:-:S06]  /*1b70*/  IMAD.WIDE R22, R5, 0x8, R22 ;  /* 0x0000000805167825 */ /* 0x002fcc00078e0216 */
[----:B------:R-:W5:Y:S02]  /*1b80*/  LDG.E.64 R22, desc[UR4][R22.64] ;  /* 0x0000000416167981 */ /* 0x000f64000c1e1b00 */
.L_x_32:
[----:B------:R-:W-:Y:S05]  /*1b90*/  BSYNC.RECONVERGENT B0 ;  /* 0x0000000000007941 */ /* 0x000fea0003800200 */
.L_x_31:
[----:B-----5:R-:W-:-:S04]  /*1ba0*/  LOP3.LUT P0, RZ, R22, R3, RZ, 0xc0, !PT ;  /* 0x0000000316ff7212 */ /* 0x020fc8000780c0ff */
[----:B------:R-:W-:-:S13]  /*1bb0*/  LOP3.LUT P0, RZ, R23, R0, RZ, 0xc0, P0 ;  /* 0x0000000017ff7212 */ /* 0x000fda000000c0ff */
[----:B------:R-:W-:Y:S05]  /*1bc0*/  @P0 EXIT ;  /* 0x000000000000094d */ /* 0x000fea0003800000 */
[----:B------:R-:W1:Y:S01]  /*1bd0*/  LDCU.64 UR4, c[0x0][0x380] ;  /* 0x00007000ff0477ac */ /* 0x000e620008000a00 */
[----:B------:R-:W-:Y:S02]  /*1be0*/  R2UR UR6, R28 ;  /* 0x000000001c0672ca */ /* 0x000fe400000e0000 */
[----:B------:R-:W-:Y:S02]  /*1bf0*/  R2UR UR7, R29 ;  /* 0x000000001d0772ca */ /* 0x000fe400000e0000 */
[----:B-1----:R-:W-:-:S04]  /*1c00*/  IADD3 R6, P0, PT, R2, UR4, RZ ;  /* 0x0000000402067c10 */ /* 0x002fc8000ff1e0ff */
[----:B------:R-:W-:-:S07]  /*1c10*/  LEA.HI.X.SX32 R7, R2, UR5, 0x1, P0 ;  /* 0x0000000502077c11 */ /* 0x000fce00080f0eff */
[----:B------:R-:W3:Y:S02]  /*1c20*/  LDG.E.U8 R6, desc[UR6][R6.64] ;  /* 0x0000000606067981 */ /* 0x000ee4000c1e1100 */
[----:B---3--:R-:W-:-:S04]  /*1c30*/  LOP3.LUT R2, R6, 0xdf, RZ, 0xc0, !PT ;  /* 0x000000df06027812 */ /* 0x008fc800078ec0ff */
[----:B------:R-:W-:-:S13]  /*1c40*/  ISETP.NE.AND P0, PT, R2, 0x5b, PT ;  /* 0x0000005b0200780c */ /* 0x000fda0003f05270 */
[----:B------:R-:W-:Y:S05]  /*1c50*/  @!P0 BRA `(.L_x_33) ;  /* 0x0000000000c48947 */ /* 0x000fea0003800000 */
[----:B------:R-:W-:-:S13]  /*1c60*/  ISETP.NE.AND P0, PT, R2, 0x5d, PT ;  /* 0x0000005d0200780c */ /* 0x000fda0003f05270 */
[----:B------:R-:W-:Y:S05]  /*1c70*/  @P0 BRA `(.L_x_34) ;  /* 0x00000000004c0947 */ /* 0x000fea0003800000 */
[----:B------:R-:W1:Y:S01]  /*1c80*/  LDCU UR4, c[0x0][0x3ac] ;  /* 0x00007580ff0477ac */ /* 0x000e620008000800 */
[----:B------:R-:W-:-:S04]  /*1c90*/  LOP3.LUT R24, R24, 0xffff, RZ, 0xc0, !PT ;  /* 0x0000ffff18187812 */ /* 0x000fc800078ec0ff */
[----:B------:R-:W-:-:S04]  /*1ca0*/  PRMT R5, R24, 0x8880, RZ ;  /* 0x0000888018057816 */ /* 0x000fc800000000ff */
[----:B-1----:R-:W-:-:S13]  /*1cb0*/  ISETP.GE.AND P0, PT, R5, UR4, PT ;  /* 0x0000000405007c0c */ /* 0x002fda000bf06270 */
[----:B------:R-:W-:Y:S05]  /*1cc0*/  @P0 EXIT ;  /* 0x000000000000094d */ /* 0x000fea0003800000 */
[----:B------:R-:W1:Y:S01]  /*1cd0*/  LDC.64 R6, c[0x0][0x3a0] ;  /* 0x0000e800ff067b82 */ /* 0x000e620000000a00 */
[----:B------:R-:W3:Y:S01]  /*1ce0*/  LDCU UR4, c[0x0][0x3a8] ;  /* 0x00007500ff0477ac */ /* 0x000ee20008000800 */
[----:B------:R-:W-:Y:S02]  /*1cf0*/  SHF.R.S32.HI R4, RZ, 0x6, R4 ;  /* 0x00000006ff047819 */ /* 0x000fe40000011404 */
[----:B------:R-:W-:Y:S02]  /*1d00*/  R2UR UR6, R28 ;  /* 0x000000001c0672ca */ /* 0x000fe400000e0000 */
[----:B------:R-:W-:Y:S01]  /*1d10*/  R2UR UR7, R29 ;  /* 0x000000001d0772ca */ /* 0x000fe200000e0000 */
[----:B---3--:R-:W-:-:S04]  /*1d20*/  IMAD R5, R5, UR4, R4 ;  /* 0x0000000405057c24 */ /* 0x008fc8000f8e0204 */
[----:B-1----:R-:W-:-:S08]  /*1d30*/  IMAD.WIDE R4, R5, 0x8, R6 ;  /* 0x0000000805047825 */ /* 0x002fd000078e0206 */
[----:B------:R-:W3:Y:S01]  /*1d40*/  LDG.E.64 R6, desc[UR6][R4.64] ;  /* 0x0000000604067981 */ /* 0x000ee2000c1e1b00 */
[----:B------:R-:W-:Y:S02]  /*1d50*/  R2UR UR4, R28 ;  /* 0x000000001c0472ca */ /* 0x000fe400000e0000 */
[----:B------:R-:W-:Y:S02]  /*1d60*/  R2UR UR5, R29 ;  /* 0x000000001d0572ca */ /* 0x000fe400000e0000 */
[----:B---3--:R-:W-:Y:S02]  /*1d70*/  LOP3.LUT R2, R6, R3, RZ, 0xfc, !PT ;  /* 0x0000000306027212 */ /* 0x008fe400078efcff */
[----:B------:R-:W-:-:S09]  /*1d80*/  LOP3.LUT R3, R7, R0, RZ, 0xfc, !PT ;  /* 0x0000000007037212 */ /* 0x000fd200078efcff */
[----:B------:R-:W-:Y:S01]  /*1d90*/  STG.E.64 desc[UR4][R4.64], R2 ;  /* 0x0000000204007986 */ /* 0x000fe2000c101b04 */
[----:B------:R-:W-:Y:S05]  /*1da0*/  EXIT ;  /* 0x000000000000794d */ /* 0x000fea0003800000 */
.L_x_34:
[----:B------:R-:W-:Y:S01]  /*1db0*/  ISETP.NE.AND P0, PT, R6, 0x3a, PT ;  /* 0x0000003a0600780c */ /* 0x000fe20003f05270 */
[----:B------:R-:W-:-:S12]  /*1dc0*/  BSSY.RECONVERGENT B0, `(.L_x_35) ;  /* 0x0000004000007945 */ /* 0x000fd80003800200 */
[----:B------:R-:W-:Y:S05]  /*1dd0*/  @!P0 BRA `(.L_x_36) ;  /* 0x0000000000088947 */ /* 0x000fea0003800000 */
[----:B------:R-:W-:-:S13]  /*1de0*/  ISETP.NE.AND P0, PT, R6, 0x2c, PT ;  /* 0x0000002c0600780c */ /* 0x000fda0003f05270 */
[----:B------:R-:W-:Y:S05]  /*1df0*/  @P0 EXIT ;  /* 0x000000000000094d */ /* 0x000fea0003800000 */
.L_x_36:
[----:B------:R-:W-:Y:S05]  /*1e00*/  BSYNC.RECONVERGENT B0 ;  /* 0x0000000000007941 */ /* 0x000fea0003800200 */
.L_x_35:
[----:B------:R-:W1:Y:S01]  /*1e10*/  LDCU UR4, c[0x0][0x3ac] ;  /* 0x00007580ff0477ac */ /* 0x000e620008000800 */
[C---:B------:R-:W-:Y:S02]  /*1e20*/  LOP3.LUT R8, R24.reuse, 0xffff, RZ, 0xc0, !PT ;  /* 0x0000ffff18087812 */ /* 0x040fe400078ec0ff */
[----:B------:R-:W-:Y:S02]  /*1e30*/  PRMT R5, R24, 0x8880, RZ ;  /* 0x0000888018057816 */ /* 0x000fe400000000ff */
[----:B------:R-:W-:-:S04]  /*1e40*/  PRMT R2, R8, 0x8880, RZ ;  /* 0x0000888008027816 */ /* 0x000fc800000000ff */
[----:B-1----:R-:W-:-:S04]  /*1e50*/  ISETP.GE.AND P0, PT, R2, UR4, PT ;  /* 0x0000000402007c0c */ /* 0x002fc8000bf06270 */
[----:B------:R-:W-:-:S13]  /*1e60*/  ISETP.LT.OR P0, PT, R5, RZ, P0 ;  /* 0x000000ff0500720c */ /* 0x000fda0000701670 */
[----:B------:R-:W-:Y:S05]  /*1e70*/  @P0 EXIT ;  /* 0x000000000000094d */ /* 0x000fea0003800000 */
[----:B------:R-:W1:Y:S01]  /*1e80*/  LDC.64 R6, c[0x0][0x3a0] ;  /* 0x0000e800ff067b82 */ /* 0x000e620000000a00 */
[----:B------:R-:W3:Y:S01]  /*1e90*/  LDCU UR4, c[0x0][0x3a8] ;  /* 0x00007500ff0477ac */ /* 0x000ee20008000800 */
[----:B------:R-:W-:Y:S02]  /*1ea0*/  LOP3.LUT R2, R8, 0xff, RZ, 0xc0, !PT ;  /* 0x000000ff08027812 */ /* 0x000fe400078ec0ff */
        /* <DEDUP_REMOVED lines=12> */
.L_x_33:
[----:B------:R-:W1:Y:S01]  /*1f70*/  LDCU UR4, c[0x0][0x3ac] ;  /* 0x00007580ff0477ac */ /* 0x000e620008000800 */
[----:B------:R-:W-:-:S05]  /*1f80*/  VIADD R24, R24, 0x1 ;  /* 0x0000000118187836 */ /* 0x000fca0000000000 */
        /* <DEDUP_REMOVED lines=18> */
.L_x_37:
[----:B------:R-:W-:-:S00]  /*20b0*/  BRA `(.L_x_37) ;  /* 0xfffffffc00fc7947 */ /* 0x000fc0000383ffff */
[----:B------:R-:W-:-:S00]  /*20c0*/  NOP ;  /* 0x0000000000007918 */ /* 0x000fc00000000000 */
        /* <DEDUP_REMOVED lines=11> */
.L_x_38:


//--------------------- .nv.global.init           --------------------------
	.section	.nv.global.init,"aw",@progbits
.nv.global.init:
	.type		$str$2,@object
	.size		$str$2,($str - $str$2)
$str$2:
        /*0000*/ 	.byte	0x6c, 0x65, 0x76, 0x65, 0x6c, 0x20, 0x3e, 0x3d, 0x20, 0x2d, 0x31, 0x00
	.type		$str,@object
	.size		$str,($str$1 - $str)
$str:
        /*000c*/ 	.byte	0x6e, 0x75, 0x6d, 0x4c, 0x65, 0x76, 0x65, 0x6c, 0x73, 0x20, 0x3c, 0x3d, 0x20, 0x4e, 0x55, 0x4d
        /*001c*/ 	.byte	0x5f, 0x4c, 0x45, 0x56, 0x45, 0x4c, 0x53, 0x00
	.type		$str$1,@object
	.size		$str$1,(__unnamed_1 - $str$1)
$str$1:
        /*0024*/ 	.byte	0x2f, 0x74, 0x6d, 0x70, 0x2f, 0x73, 0x61, 0x73, 0x73, 0x5f, 0x63, 0x75, 0x5f, 0x75, 0x34, 0x69
        /*0034*/ 	.byte	0x7a, 0x77, 0x71, 0x6a, 0x6a, 0x2f, 0x6b, 0x2e, 0x63, 0x75, 0x00
	.type		__unnamed_1,@object
	.size		__unnamed_1,(.L_0 - __unnamed_1)
__unnamed_1:
        /*003f*/ 	.byte	0x76, 0x6f, 0x69, 0x64, 0x20, 0x66, 0x28, 0x63, 0x68, 0x61, 0x72, 0x20, 0x2a, 0x2c, 0x20, 0x69
        /*004f*/ 	.byte	0x6e, 0x74, 0x2c, 0x20, 0x6c, 0x6f, 0x6e, 0x67, 0x20, 0x2a, 0x2c, 0x20, 0x63, 0x68, 0x61, 0x72
        /*005f*/ 	.byte	0x20, 0x2a, 0x2c, 0x20, 0x6c, 0x6f, 0x6e, 0x67, 0x20, 0x2a, 0x2c, 0x20, 0x69, 0x6e, 0x74, 0x2c
        /*006f*/ 	.byte	0x20, 0x69, 0x6e, 0x74, 0x29, 0x00
.L_0:


//--------------------- .nv.shared.reserved.0     --------------------------
	.section	.nv.shared.reserved.0,"aw",@nobits
	.weak		__nv_reservedSMEM_offset_0_alias
	.size		__nv_reservedSMEM_offset_0_alias, 0, 64
	.other		__nv_reservedSMEM_offset_0_alias,@"STO_CUDA_RESERVED_SHARED STV_DEFAULT"
__nv_reservedSMEM_offset_0_alias:
	.zero		0
	.zero		64


//--------------------- .nv.constant0._Z1fPciPlS_S0_ii --------------------------
	.section	.nv.constant0._Z1fPciPlS_S0_ii,"a",@progbits
	.sectionflags	@""
	.align	4
.nv.constant0._Z1fPciPlS_S0_ii:
	.zero		944


//--------------------- SYMBOLS --------------------------

	.type		.nv.reservedSmem.offset0,@object
	.size		.nv.reservedSmem.offset0,0x4
	.type		__assertfail,@function
